//
// Generated by NVIDIA NVVM Compiler
//
// Compiler Build ID: CL-36424714
// Cuda compilation tools, release 13.0, V13.0.88
// Based on NVVM 20.0.0
//

.version 9.0
.target sm_100
.address_size 64

	// .globl	_Z8pixelintP6float2PdS1_S1_iiiiiddddS0_i
.extern .func  (.param .b64 func_retval0) malloc
(
	.param .b64 malloc_param_0
)
;
.func  (.param .align 16 .b8 func_retval0[16]) __internal_trig_reduction_slowpathd
(
	.param .b64 __internal_trig_reduction_slowpathd_param_0
)
;
.global .align 8 .b8 __cudart_i2opi_d[144] = {8, 93, 141, 31, 177, 95, 251, 107, 234, 146, 82, 138, 247, 57, 7, 61, 123, 241, 229, 235, 199, 186, 39, 117, 45, 234, 95, 158, 102, 63, 70, 79, 183, 9, 203, 39, 207, 126, 54, 109, 31, 109, 10, 90, 139, 17, 47, 239, 15, 152, 5, 222, 255, 151, 248, 31, 59, 40, 249, 189, 139, 95, 132, 156, 244, 57, 83, 131, 57, 214, 145, 57, 65, 126, 95, 180, 38, 112, 156, 233, 132, 68, 187, 46, 245, 53, 130, 232, 62, 167, 41, 177, 28, 235, 29, 254, 28, 146, 209, 9, 234, 46, 73, 6, 224, 210, 77, 66, 58, 110, 36, 183, 97, 197, 187, 222, 171, 99, 81, 254, 65, 144, 67, 60, 153, 149, 98, 219, 192, 221, 52, 245, 209, 87, 39, 252, 41, 21, 68, 78, 110, 131, 249, 162};
.global .align 16 .b8 __cudart_sin_cos_coeffs[128] = {70, 210, 176, 44, 241, 229, 90, 190, 146, 227, 172, 105, 227, 29, 199, 62, 161, 98, 219, 25, 160, 1, 42, 191, 24, 8, 17, 17, 17, 17, 129, 63, 84, 85, 85, 85, 85, 85, 197, 191, 0, 0, 0, 0, 0, 0, 0, 0, 0, 0, 0, 0, 0, 0, 0, 0, 100, 129, 253, 32, 131, 255, 168, 189, 40, 133, 239, 193, 167, 238, 33, 62, 217, 230, 6, 142, 79, 126, 146, 190, 233, 188, 221, 25, 160, 1, 250, 62, 71, 93, 193, 22, 108, 193, 86, 191, 81, 85, 85, 85, 85, 85, 165, 63, 0, 0, 0, 0, 0, 0, 224, 191, 0, 0, 0, 0, 0, 0, 240, 63};

.visible .entry _Z8pixelintP6float2PdS1_S1_iiiiiddddS0_i(
	.param .u64 .ptr .align 1 _Z8pixelintP6float2PdS1_S1_iiiiiddddS0_i_param_0,
	.param .u64 .ptr .align 1 _Z8pixelintP6float2PdS1_S1_iiiiiddddS0_i_param_1,
	.param .u64 .ptr .align 1 _Z8pixelintP6float2PdS1_S1_iiiiiddddS0_i_param_2,
	.param .u64 .ptr .align 1 _Z8pixelintP6float2PdS1_S1_iiiiiddddS0_i_param_3,
	.param .u32 _Z8pixelintP6float2PdS1_S1_iiiiiddddS0_i_param_4,
	.param .u32 _Z8pixelintP6float2PdS1_S1_iiiiiddddS0_i_param_5,
	.param .u32 _Z8pixelintP6float2PdS1_S1_iiiiiddddS0_i_param_6,
	.param .u32 _Z8pixelintP6float2PdS1_S1_iiiiiddddS0_i_param_7,
	.param .u32 _Z8pixelintP6float2PdS1_S1_iiiiiddddS0_i_param_8,
	.param .f64 _Z8pixelintP6float2PdS1_S1_iiiiiddddS0_i_param_9,
	.param .f64 _Z8pixelintP6float2PdS1_S1_iiiiiddddS0_i_param_10,
	.param .f64 _Z8pixelintP6float2PdS1_S1_iiiiiddddS0_i_param_11,
	.param .f64 _Z8pixelintP6float2PdS1_S1_iiiiiddddS0_i_param_12,
	.param .u64 .ptr .align 1 _Z8pixelintP6float2PdS1_S1_iiiiiddddS0_i_param_13,
	.param .u32 _Z8pixelintP6float2PdS1_S1_iiiiiddddS0_i_param_14
)
{
	.reg .pred 	%p<19>;
	.reg .b32 	%r<69>;
	.reg .b32 	%f<35>;
	.reg .b64 	%rd<43>;
	.reg .b64 	%fd<132>;

	ld.param.u32 	%r23, [_Z8pixelintP6float2PdS1_S1_iiiiiddddS0_i_param_4];
	ld.param.u32 	%r24, [_Z8pixelintP6float2PdS1_S1_iiiiiddddS0_i_param_5];
	ld.param.u32 	%r26, [_Z8pixelintP6float2PdS1_S1_iiiiiddddS0_i_param_8];
	ld.param.f64 	%fd26, [_Z8pixelintP6float2PdS1_S1_iiiiiddddS0_i_param_9];
	ld.param.f64 	%fd27, [_Z8pixelintP6float2PdS1_S1_iiiiiddddS0_i_param_10];
	ld.param.f64 	%fd29, [_Z8pixelintP6float2PdS1_S1_iiiiiddddS0_i_param_12];
	ld.param.u32 	%r27, [_Z8pixelintP6float2PdS1_S1_iiiiiddddS0_i_param_14];
	mov.u32 	%r28, %ctaid.x;
	mov.u32 	%r29, %ntid.x;
	mov.u32 	%r30, %tid.x;
	mad.lo.s32 	%r1, %r28, %r29, %r30;
	mul.lo.s32 	%r31, %r27, %r23;
	setp.ge.s32 	%p1, %r1, %r31;
	@%p1 bra 	$L__BB0_19;
	ld.param.f64 	%fd123, [_Z8pixelintP6float2PdS1_S1_iiiiiddddS0_i_param_11];
	mov.f64 	%fd30, 0d3FF0000000000000;
	add.rn.f64 	%fd31, %fd30, %fd30;
	setp.nan.f64 	%p2, %fd31, %fd31;
	{
	.reg .b32 %temp; 
	mov.b64 	{%temp, %r33}, %fd30;
	}
	setp.lt.s32 	%p3, %r33, 0;
	selp.f64 	%fd32, 0d4002D97C7F3321D2, 0d3FE921FB54442D18, %p3;
	selp.f64 	%fd33, %fd31, %fd32, %p2;
	mul.f64 	%fd34, %fd33, 0d4010000000000000;
	cvt.s64.s32 	%rd41, %r1;
	shr.u32 	%r34, %r24, 31;
	add.s32 	%r35, %r24, %r34;
	shr.s32 	%r2, %r35, 1;
	sub.f64 	%fd1, %fd27, %fd123;
	mul.f64 	%fd35, %fd34, 0d4010000000000000;
	div.rn.f64 	%fd2, %fd35, %fd29;
$L__BB0_2:
	ld.param.u64 	%rd39, [_Z8pixelintP6float2PdS1_S1_iiiiiddddS0_i_param_3];
	cvta.to.global.u64 	%rd12, %rd39;
	shl.b64 	%rd13, %rd41, 3;
	add.s64 	%rd14, %rd12, %rd13;
	ld.global.f64 	%fd3, [%rd14];
	setp.leu.f64 	%p4, %fd3, 0d0000000000000000;
	mov.f32 	%f33, 0f00000000;
	mov.f32 	%f34, 0f00000000;
	@%p4 bra 	$L__BB0_18;
	ld.param.u32 	%r58, [_Z8pixelintP6float2PdS1_S1_iiiiiddddS0_i_param_7];
	cvt.rn.f64.s32 	%fd36, %r2;
	sub.f64 	%fd37, %fd3, %fd36;
	mov.f64 	%fd38, 0d3FE0000000000000;
	copysign.f64 	%fd39, %fd37, %fd38;
	add.rz.f64 	%fd40, %fd37, %fd39;
	cvt.rzi.f64.f64 	%fd41, %fd40;
	cvt.rzi.s32.f64 	%r36, %fd41;
	add.f64 	%fd42, %fd3, %fd36;
	copysign.f64 	%fd43, %fd42, %fd38;
	add.rz.f64 	%fd44, %fd42, %fd43;
	cvt.rzi.f64.f64 	%fd45, %fd44;
	cvt.rzi.s32.f64 	%r37, %fd45;
	max.s32 	%r67, %r36, 0;
	add.s32 	%r38, %r58, -1;
	min.s32 	%r68, %r37, %r38;
	setp.ge.s32 	%p5, %r67, %r68;
	@%p5 bra 	$L__BB0_18;
	ld.param.u64 	%rd38, [_Z8pixelintP6float2PdS1_S1_iiiiiddddS0_i_param_2];
	ld.param.u64 	%rd37, [_Z8pixelintP6float2PdS1_S1_iiiiiddddS0_i_param_1];
	cvta.to.global.u64 	%rd15, %rd38;
	mad.lo.s64 	%rd16, %rd41, 24, %rd15;
	ld.global.f64 	%fd4, [%rd16];
	ld.global.f64 	%fd5, [%rd16+8];
	ld.global.f64 	%fd6, [%rd16+16];
	sub.s32 	%r63, %r67, %r68;
	mul.lo.s32 	%r62, %r26, %r67;
	mul.lo.s32 	%r39, %r67, 3;
	mul.wide.u32 	%rd17, %r39, 8;
	cvta.to.global.u64 	%rd18, %rd37;
	add.s64 	%rd19, %rd18, %rd17;
	add.s64 	%rd42, %rd19, 8;
	mov.f64 	%fd131, 0d0000000000000000;
	mov.f64 	%fd130, %fd131;
$L__BB0_5:
	ld.global.f64 	%fd47, [%rd42+-8];
	sub.f64 	%fd48, %fd4, %fd47;
	ld.global.f64 	%fd49, [%rd42];
	sub.f64 	%fd50, %fd5, %fd49;
	ld.global.f64 	%fd51, [%rd42+8];
	sub.f64 	%fd52, %fd6, %fd51;
	mul.f64 	%fd53, %fd50, %fd50;
	fma.rn.f64 	%fd54, %fd48, %fd48, %fd53;
	fma.rn.f64 	%fd55, %fd52, %fd52, %fd54;
	sqrt.rn.f64 	%fd9, %fd55;
	setp.ltu.f64 	%p6, %fd9, %fd26;
	setp.gtu.f64 	%p7, %fd9, %fd1;
	or.pred  	%p8, %p6, %p7;
	@%p8 bra 	$L__BB0_16;
	ld.param.f64 	%fd124, [_Z8pixelintP6float2PdS1_S1_iiiiiddddS0_i_param_11];
	ld.param.u64 	%rd36, [_Z8pixelintP6float2PdS1_S1_iiiiiddddS0_i_param_0];
	sub.f64 	%fd56, %fd9, %fd26;
	div.rn.f64 	%fd57, %fd56, %fd124;
	cvt.rmi.f64.f64 	%fd58, %fd57;
	cvt.rzi.s32.f64 	%r40, %fd58;
	cvt.rn.f64.s32 	%fd59, %r40;
	sub.f64 	%fd60, %fd57, %fd59;
	add.s32 	%r41, %r40, %r62;
	cvta.to.global.u64 	%rd20, %rd36;
	mul.wide.s32 	%rd21, %r41, 8;
	add.s64 	%rd22, %rd20, %rd21;
	ld.global.v2.f32 	{%f9, %f10}, [%rd22];
	mov.f64 	%fd61, 0d3FF0000000000000;
	sub.f64 	%fd62, %fd61, %fd60;
	cvt.rn.f32.f64 	%f11, %fd62;
	mul.f32 	%f12, %f9, %f11;
	mul.f32 	%f13, %f10, 0f00000000;
	sub.f32 	%f14, %f12, %f13;
	mul.f32 	%f15, %f10, %f11;
	fma.rn.f32 	%f16, %f9, 0f00000000, %f15;
	ld.global.v2.f32 	{%f17, %f18}, [%rd22+8];
	cvt.rn.f32.f64 	%f19, %fd60;
	mul.f32 	%f20, %f17, %f19;
	mul.f32 	%f21, %f18, 0f00000000;
	sub.f32 	%f22, %f20, %f21;
	mul.f32 	%f23, %f18, %f19;
	fma.rn.f32 	%f24, %f17, 0f00000000, %f23;
	add.f32 	%f1, %f14, %f22;
	add.f32 	%f2, %f16, %f24;
	mul.f64 	%fd10, %fd2, %fd9;
	abs.f64 	%fd11, %fd10;
	setp.neu.f64 	%p9, %fd11, 0d7FF0000000000000;
	@%p9 bra 	$L__BB0_8;
	mov.f64 	%fd68, 0d0000000000000000;
	mul.rn.f64 	%fd128, %fd10, %fd68;
	mov.b32 	%r65, 1;
	bra.uni 	$L__BB0_11;
$L__BB0_8:
	mul.f64 	%fd63, %fd10, 0d3FE45F306DC9C883;
	cvt.rni.s32.f64 	%r64, %fd63;
	cvt.rn.f64.s32 	%fd64, %r64;
	fma.rn.f64 	%fd65, %fd64, 0dBFF921FB54442D18, %fd10;
	fma.rn.f64 	%fd66, %fd64, 0dBC91A62633145C00, %fd65;
	fma.rn.f64 	%fd128, %fd64, 0dB97B839A252049C0, %fd66;
	setp.ltu.f64 	%p10, %fd11, 0d41E0000000000000;
	@%p10 bra 	$L__BB0_10;
	{ // callseq 0, 0
	.param .b64 param0;
	st.param.f64 	[param0], %fd10;
	.param .align 16 .b8 retval0[16];
	call.uni (retval0), 
	__internal_trig_reduction_slowpathd, 
	(
	param0
	);
	ld.param.f64 	%fd128, [retval0];
	ld.param.b32 	%r64, [retval0+8];
	} // callseq 0
$L__BB0_10:
	add.s32 	%r65, %r64, 1;
$L__BB0_11:
	shl.b32 	%r44, %r65, 6;
	cvt.u64.u32 	%rd23, %r44;
	and.b64  	%rd24, %rd23, 64;
	mov.u64 	%rd25, __cudart_sin_cos_coeffs;
	add.s64 	%rd26, %rd25, %rd24;
	mul.rn.f64 	%fd69, %fd128, %fd128;
	and.b32  	%r45, %r65, 1;
	setp.eq.b32 	%p12, %r45, 1;
	selp.f64 	%fd70, 0dBDA8FF8320FD8164, 0d3DE5DB65F9785EBA, %p12;
	ld.global.nc.v2.f64 	{%fd71, %fd72}, [%rd26];
	fma.rn.f64 	%fd73, %fd70, %fd69, %fd71;
	fma.rn.f64 	%fd74, %fd73, %fd69, %fd72;
	ld.global.nc.v2.f64 	{%fd75, %fd76}, [%rd26+16];
	fma.rn.f64 	%fd77, %fd74, %fd69, %fd75;
	fma.rn.f64 	%fd78, %fd77, %fd69, %fd76;
	ld.global.nc.v2.f64 	{%fd79, %fd80}, [%rd26+32];
	fma.rn.f64 	%fd81, %fd78, %fd69, %fd79;
	fma.rn.f64 	%fd82, %fd81, %fd69, %fd80;
	fma.rn.f64 	%fd83, %fd82, %fd128, %fd128;
	fma.rn.f64 	%fd84, %fd82, %fd69, 0d3FF0000000000000;
	selp.f64 	%fd85, %fd84, %fd83, %p12;
	and.b32  	%r46, %r65, 2;
	setp.eq.s32 	%p13, %r46, 0;
	mov.f64 	%fd86, 0d0000000000000000;
	sub.f64 	%fd87, %fd86, %fd85;
	selp.f64 	%fd17, %fd85, %fd87, %p13;
	@%p9 bra 	$L__BB0_13;
	mov.f64 	%fd93, 0d0000000000000000;
	mul.rn.f64 	%fd129, %fd10, %fd93;
	mov.b32 	%r66, 0;
	bra.uni 	$L__BB0_15;
$L__BB0_13:
	mul.f64 	%fd88, %fd10, 0d3FE45F306DC9C883;
	cvt.rni.s32.f64 	%r66, %fd88;
	cvt.rn.f64.s32 	%fd89, %r66;
	fma.rn.f64 	%fd90, %fd89, 0dBFF921FB54442D18, %fd10;
	fma.rn.f64 	%fd91, %fd89, 0dBC91A62633145C00, %fd90;
	fma.rn.f64 	%fd129, %fd89, 0dB97B839A252049C0, %fd91;
	setp.ltu.f64 	%p14, %fd11, 0d41E0000000000000;
	@%p14 bra 	$L__BB0_15;
	{ // callseq 1, 0
	.param .b64 param0;
	st.param.f64 	[param0], %fd10;
	.param .align 16 .b8 retval0[16];
	call.uni (retval0), 
	__internal_trig_reduction_slowpathd, 
	(
	param0
	);
	ld.param.f64 	%fd129, [retval0];
	ld.param.b32 	%r66, [retval0+8];
	} // callseq 1
$L__BB0_15:
	shl.b32 	%r49, %r66, 6;
	cvt.u64.u32 	%rd27, %r49;
	and.b64  	%rd28, %rd27, 64;
	mov.u64 	%rd29, __cudart_sin_cos_coeffs;
	add.s64 	%rd30, %rd29, %rd28;
	mul.rn.f64 	%fd94, %fd129, %fd129;
	and.b32  	%r50, %r66, 1;
	setp.eq.b32 	%p15, %r50, 1;
	selp.f64 	%fd95, 0dBDA8FF8320FD8164, 0d3DE5DB65F9785EBA, %p15;
	ld.global.nc.v2.f64 	{%fd96, %fd97}, [%rd30];
	fma.rn.f64 	%fd98, %fd95, %fd94, %fd96;
	fma.rn.f64 	%fd99, %fd98, %fd94, %fd97;
	ld.global.nc.v2.f64 	{%fd100, %fd101}, [%rd30+16];
	fma.rn.f64 	%fd102, %fd99, %fd94, %fd100;
	fma.rn.f64 	%fd103, %fd102, %fd94, %fd101;
	ld.global.nc.v2.f64 	{%fd104, %fd105}, [%rd30+32];
	fma.rn.f64 	%fd106, %fd103, %fd94, %fd104;
	fma.rn.f64 	%fd107, %fd106, %fd94, %fd105;
	fma.rn.f64 	%fd108, %fd107, %fd129, %fd129;
	fma.rn.f64 	%fd109, %fd107, %fd94, 0d3FF0000000000000;
	selp.f64 	%fd110, %fd109, %fd108, %p15;
	and.b32  	%r51, %r66, 2;
	setp.eq.s32 	%p16, %r51, 0;
	mov.f64 	%fd111, 0d0000000000000000;
	sub.f64 	%fd112, %fd111, %fd110;
	selp.f64 	%fd113, %fd110, %fd112, %p16;
	cvt.f64.f32 	%fd114, %f1;
	cvt.f64.f32 	%fd115, %f2;
	mul.f64 	%fd116, %fd17, %fd114;
	mul.f64 	%fd117, %fd113, %fd115;
	sub.f64 	%fd118, %fd116, %fd117;
	mul.f64 	%fd119, %fd113, %fd114;
	fma.rn.f64 	%fd120, %fd17, %fd115, %fd119;
	add.f64 	%fd131, %fd131, %fd118;
	add.f64 	%fd130, %fd130, %fd120;
$L__BB0_16:
	add.s32 	%r63, %r63, 1;
	setp.ne.s32 	%p17, %r63, 0;
	add.s32 	%r62, %r62, %r26;
	add.s64 	%rd42, %rd42, 24;
	@%p17 bra 	$L__BB0_5;
	cvt.rn.f32.f64 	%f34, %fd131;
	cvt.rn.f32.f64 	%f33, %fd130;
$L__BB0_18:
	ld.param.u32 	%r59, [_Z8pixelintP6float2PdS1_S1_iiiiiddddS0_i_param_14];
	ld.param.u64 	%rd40, [_Z8pixelintP6float2PdS1_S1_iiiiiddddS0_i_param_13];
	ld.param.u32 	%r57, [_Z8pixelintP6float2PdS1_S1_iiiiiddddS0_i_param_4];
	cvta.to.global.u64 	%rd31, %rd40;
	shl.b64 	%rd32, %rd41, 3;
	add.s64 	%rd33, %rd31, %rd32;
	sub.s32 	%r52, %r68, %r67;
	cvt.rn.f64.s32 	%fd121, %r52;
	rcp.rn.f64 	%fd122, %fd121;
	cvt.rn.f32.f64 	%f25, %fd122;
	mul.f32 	%f26, %f34, %f25;
	mul.f32 	%f27, %f33, 0f00000000;
	sub.f32 	%f28, %f26, %f27;
	mul.f32 	%f29, %f33, %f25;
	fma.rn.f32 	%f30, %f34, 0f00000000, %f29;
	st.global.v2.f32 	[%rd33], {%f28, %f30};
	mov.u32 	%r53, %ntid.x;
	mov.u32 	%r54, %nctaid.x;
	mul.lo.s32 	%r55, %r53, %r54;
	cvt.s64.s32 	%rd34, %r55;
	add.s64 	%rd41, %rd41, %rd34;
	mul.lo.s32 	%r56, %r59, %r57;
	cvt.s64.s32 	%rd35, %r56;
	setp.lt.s64 	%p18, %rd41, %rd35;
	@%p18 bra 	$L__BB0_2;
$L__BB0_19:
	ret;

}
	// .globl	_Z6setxyzPsPdS0_S0_iddddiiii
.visible .entry _Z6setxyzPsPdS0_S0_iddddiiii(
	.param .u64 .ptr .align 1 _Z6setxyzPsPdS0_S0_iddddiiii_param_0,
	.param .u64 .ptr .align 1 _Z6setxyzPsPdS0_S0_iddddiiii_param_1,
	.param .u64 .ptr .align 1 _Z6setxyzPsPdS0_S0_iddddiiii_param_2,
	.param .u64 .ptr .align 1 _Z6setxyzPsPdS0_S0_iddddiiii_param_3,
	.param .u32 _Z6setxyzPsPdS0_S0_iddddiiii_param_4,
	.param .f64 _Z6setxyzPsPdS0_S0_iddddiiii_param_5,
	.param .f64 _Z6setxyzPsPdS0_S0_iddddiiii_param_6,
	.param .f64 _Z6setxyzPsPdS0_S0_iddddiiii_param_7,
	.param .f64 _Z6setxyzPsPdS0_S0_iddddiiii_param_8,
	.param .u32 _Z6setxyzPsPdS0_S0_iddddiiii_param_9,
	.param .u32 _Z6setxyzPsPdS0_S0_iddddiiii_param_10,
	.param .u32 _Z6setxyzPsPdS0_S0_iddddiiii_param_11,
	.param .u32 _Z6setxyzPsPdS0_S0_iddddiiii_param_12
)
{
	.reg .pred 	%p<28>;
	.reg .b16 	%rs<2>;
	.reg .b32 	%r<72>;
	.reg .b64 	%rd<83>;
	.reg .b64 	%fd<173>;

	ld.param.u64 	%rd15, [_Z6setxyzPsPdS0_S0_iddddiiii_param_2];
	ld.param.u32 	%r23, [_Z6setxyzPsPdS0_S0_iddddiiii_param_4];
	ld.param.u32 	%r27, [_Z6setxyzPsPdS0_S0_iddddiiii_param_10];
	ld.param.u32 	%r25, [_Z6setxyzPsPdS0_S0_iddddiiii_param_11];
	ld.param.u32 	%r26, [_Z6setxyzPsPdS0_S0_iddddiiii_param_12];
	cvta.to.global.u64 	%rd1, %rd15;
	{ // callseq 2, 0
	.param .b64 param0;
	st.param.b64 	[param0], 24;
	.param .b64 retval0;
	call.uni (retval0), 
	malloc, 
	(
	param0
	);
	ld.param.b64 	%rd16, [retval0];
	} // callseq 2
	{ // callseq 3, 0
	.param .b64 param0;
	st.param.b64 	[param0], 24;
	.param .b64 retval0;
	call.uni (retval0), 
	malloc, 
	(
	param0
	);
	ld.param.b64 	%rd18, [retval0];
	} // callseq 3
	{ // callseq 4, 0
	.param .b64 param0;
	st.param.b64 	[param0], 24;
	.param .b64 retval0;
	call.uni (retval0), 
	malloc, 
	(
	param0
	);
	ld.param.b64 	%rd20, [retval0];
	} // callseq 4
	{ // callseq 5, 0
	.param .b64 param0;
	st.param.b64 	[param0], 24;
	.param .b64 retval0;
	call.uni (retval0), 
	malloc, 
	(
	param0
	);
	ld.param.b64 	%rd22, [retval0];
	} // callseq 5
	{ // callseq 6, 0
	.param .b64 param0;
	st.param.b64 	[param0], 24;
	.param .b64 retval0;
	call.uni (retval0), 
	malloc, 
	(
	param0
	);
	ld.param.b64 	%rd24, [retval0];
	} // callseq 6
	mov.u32 	%r28, %ctaid.x;
	mov.u32 	%r1, %ntid.x;
	mov.u32 	%r29, %tid.x;
	mad.lo.s32 	%r2, %r28, %r1, %r29;
	mul.lo.s32 	%r3, %r27, %r23;
	setp.ge.s32 	%p1, %r2, %r3;
	@%p1 bra 	$L__BB1_31;
	mov.f64 	%fd33, 0d3FF0000000000000;
	add.rn.f64 	%fd34, %fd33, %fd33;
	setp.nan.f64 	%p2, %fd34, %fd34;
	{
	.reg .b32 %temp; 
	mov.b64 	{%temp, %r30}, %fd33;
	}
	setp.lt.s32 	%p3, %r30, 0;
	selp.f64 	%fd35, 0d4002D97C7F3321D2, 0d3FE921FB54442D18, %p3;
	selp.f64 	%fd36, %fd34, %fd35, %p2;
	mul.f64 	%fd37, %fd36, 0d4010000000000000;
	div.rn.f64 	%fd1, %fd37, 0d4066800000000000;
	cvt.s64.s32 	%rd81, %r2;
	cvt.s64.s32 	%rd3, %r23;
	sub.s32 	%r31, %r26, %r25;
	shr.u32 	%r32, %r31, 31;
	add.s32 	%r33, %r31, %r32;
	shr.s32 	%r34, %r33, 1;
	add.s32 	%r35, %r34, -1;
	add.s32 	%r4, %r35, %r25;
	add.s32 	%r5, %r4, %r35;
	mov.u32 	%r36, %nctaid.x;
	mul.lo.s32 	%r37, %r1, %r36;
	cvt.s64.s32 	%rd4, %r37;
	cvt.s64.s32 	%rd5, %r3;
$L__BB1_2:
	or.b64  	%rd26, %rd81, %rd3;
	and.b64  	%rd27, %rd26, -4294967296;
	setp.ne.s64 	%p4, %rd27, 0;
	@%p4 bra 	$L__BB1_4;
	cvt.u32.u64 	%r38, %rd3;
	cvt.u32.u64 	%r39, %rd81;
	div.u32 	%r40, %r39, %r38;
	cvt.u64.u32 	%rd82, %r40;
	bra.uni 	$L__BB1_5;
$L__BB1_4:
	div.s64 	%rd82, %rd81, %rd3;
$L__BB1_5:
	ld.param.u32 	%r65, [_Z6setxyzPsPdS0_S0_iddddiiii_param_9];
	ld.param.f64 	%fd164, [_Z6setxyzPsPdS0_S0_iddddiiii_param_6];
	ld.param.f64 	%fd163, [_Z6setxyzPsPdS0_S0_iddddiiii_param_5];
	cvt.u32.u64 	%r41, %rd82;
	mul.lo.s32 	%r42, %r23, %r41;
	cvt.u32.u64 	%r43, %rd81;
	sub.s32 	%r6, %r43, %r42;
	add.s32 	%r44, %r65, %r41;
	cvt.rn.f64.s32 	%fd38, %r44;
	fma.rn.f64 	%fd2, %fd164, %fd38, %fd163;
	setp.lt.s32 	%p5, %r6, %r25;
	setp.gt.s32 	%p6, %r6, %r26;
	or.pred  	%p7, %p5, %p6;
	@%p7 bra 	$L__BB1_30;
	ld.param.f64 	%fd166, [_Z6setxyzPsPdS0_S0_iddddiiii_param_8];
	ld.param.f64 	%fd165, [_Z6setxyzPsPdS0_S0_iddddiiii_param_7];
	ld.param.u64 	%rd79, [_Z6setxyzPsPdS0_S0_iddddiiii_param_0];
	cvt.s64.s32 	%rd28, %rd82;
	cvt.s64.s32 	%rd29, %r6;
	mad.lo.s64 	%rd10, %rd28, %rd3, %rd29;
	mul.f64 	%fd3, %fd1, %fd2;
	cvt.rn.f64.s32 	%fd39, %r6;
	fma.rn.f64 	%fd40, %fd166, %fd39, %fd165;
	mul.f64 	%fd4, %fd1, %fd40;
	cvta.to.global.u64 	%rd30, %rd79;
	shl.b64 	%rd31, %rd10, 1;
	add.s64 	%rd32, %rd30, %rd31;
	ld.global.u16 	%rs1, [%rd32];
	abs.f64 	%fd5, %fd3;
	setp.neu.f64 	%p8, %fd5, 0d7FF0000000000000;
	@%p8 bra 	$L__BB1_8;
	mov.f64 	%fd46, 0d0000000000000000;
	mul.rn.f64 	%fd167, %fd3, %fd46;
	mov.b32 	%r66, 0;
	bra.uni 	$L__BB1_10;
$L__BB1_8:
	mul.f64 	%fd41, %fd3, 0d3FE45F306DC9C883;
	cvt.rni.s32.f64 	%r66, %fd41;
	cvt.rn.f64.s32 	%fd42, %r66;
	fma.rn.f64 	%fd43, %fd42, 0dBFF921FB54442D18, %fd3;
	fma.rn.f64 	%fd44, %fd42, 0dBC91A62633145C00, %fd43;
	fma.rn.f64 	%fd167, %fd42, 0dB97B839A252049C0, %fd44;
	setp.ltu.f64 	%p9, %fd5, 0d41E0000000000000;
	@%p9 bra 	$L__BB1_10;
	{ // callseq 7, 0
	.param .b64 param0;
	st.param.f64 	[param0], %fd3;
	.param .align 16 .b8 retval0[16];
	call.uni (retval0), 
	__internal_trig_reduction_slowpathd, 
	(
	param0
	);
	ld.param.f64 	%fd167, [retval0];
	ld.param.b32 	%r66, [retval0+8];
	} // callseq 7
$L__BB1_10:
	setp.neu.f64 	%p10, %fd5, 0d7FF0000000000000;
	shl.b32 	%r47, %r66, 6;
	cvt.u64.u32 	%rd33, %r47;
	and.b64  	%rd34, %rd33, 64;
	mov.u64 	%rd35, __cudart_sin_cos_coeffs;
	add.s64 	%rd36, %rd35, %rd34;
	mul.rn.f64 	%fd47, %fd167, %fd167;
	and.b32  	%r48, %r66, 1;
	setp.eq.b32 	%p11, %r48, 1;
	selp.f64 	%fd48, 0dBDA8FF8320FD8164, 0d3DE5DB65F9785EBA, %p11;
	ld.global.nc.v2.f64 	{%fd49, %fd50}, [%rd36];
	fma.rn.f64 	%fd51, %fd48, %fd47, %fd49;
	fma.rn.f64 	%fd52, %fd51, %fd47, %fd50;
	ld.global.nc.v2.f64 	{%fd53, %fd54}, [%rd36+16];
	fma.rn.f64 	%fd55, %fd52, %fd47, %fd53;
	fma.rn.f64 	%fd56, %fd55, %fd47, %fd54;
	ld.global.nc.v2.f64 	{%fd57, %fd58}, [%rd36+32];
	fma.rn.f64 	%fd59, %fd56, %fd47, %fd57;
	fma.rn.f64 	%fd60, %fd59, %fd47, %fd58;
	fma.rn.f64 	%fd61, %fd60, %fd167, %fd167;
	fma.rn.f64 	%fd62, %fd60, %fd47, 0d3FF0000000000000;
	selp.f64 	%fd63, %fd62, %fd61, %p11;
	and.b32  	%r49, %r66, 2;
	setp.eq.s32 	%p12, %r49, 0;
	mov.f64 	%fd64, 0d0000000000000000;
	sub.f64 	%fd65, %fd64, %fd63;
	selp.f64 	%fd10, %fd63, %fd65, %p12;
	mul.f64 	%fd66, %fd10, 0dBF7B6B90F1FEBC0B;
	fma.rn.f64 	%fd67, %fd10, %fd66, 0d3FF0000000000000;
	sqrt.rn.f64 	%fd68, %fd67;
	mov.f64 	%fd69, 0d415854A640000000;
	div.rn.f64 	%fd11, %fd69, %fd68;
	@%p10 bra 	$L__BB1_12;
	mov.f64 	%fd75, 0d0000000000000000;
	mul.rn.f64 	%fd169, %fd3, %fd75;
	mov.b32 	%r68, 1;
	bra.uni 	$L__BB1_15;
$L__BB1_12:
	mul.f64 	%fd70, %fd3, 0d3FE45F306DC9C883;
	cvt.rni.s32.f64 	%r67, %fd70;
	cvt.rn.f64.s32 	%fd71, %r67;
	fma.rn.f64 	%fd72, %fd71, 0dBFF921FB54442D18, %fd3;
	fma.rn.f64 	%fd73, %fd71, 0dBC91A62633145C00, %fd72;
	fma.rn.f64 	%fd169, %fd71, 0dB97B839A252049C0, %fd73;
	setp.ltu.f64 	%p13, %fd5, 0d41E0000000000000;
	@%p13 bra 	$L__BB1_14;
	{ // callseq 8, 0
	.param .b64 param0;
	st.param.f64 	[param0], %fd3;
	.param .align 16 .b8 retval0[16];
	call.uni (retval0), 
	__internal_trig_reduction_slowpathd, 
	(
	param0
	);
	ld.param.f64 	%fd169, [retval0];
	ld.param.b32 	%r67, [retval0+8];
	} // callseq 8
$L__BB1_14:
	add.s32 	%r68, %r67, 1;
$L__BB1_15:
	shl.b32 	%r52, %r68, 6;
	cvt.u64.u32 	%rd37, %r52;
	and.b64  	%rd38, %rd37, 64;
	add.s64 	%rd40, %rd35, %rd38;
	mul.rn.f64 	%fd76, %fd169, %fd169;
	and.b32  	%r53, %r68, 1;
	setp.eq.b32 	%p14, %r53, 1;
	selp.f64 	%fd77, 0dBDA8FF8320FD8164, 0d3DE5DB65F9785EBA, %p14;
	ld.global.nc.v2.f64 	{%fd78, %fd79}, [%rd40];
	fma.rn.f64 	%fd80, %fd77, %fd76, %fd78;
	fma.rn.f64 	%fd81, %fd80, %fd76, %fd79;
	ld.global.nc.v2.f64 	{%fd82, %fd83}, [%rd40+16];
	fma.rn.f64 	%fd84, %fd81, %fd76, %fd82;
	fma.rn.f64 	%fd85, %fd84, %fd76, %fd83;
	ld.global.nc.v2.f64 	{%fd86, %fd87}, [%rd40+32];
	fma.rn.f64 	%fd88, %fd85, %fd76, %fd86;
	fma.rn.f64 	%fd89, %fd88, %fd76, %fd87;
	fma.rn.f64 	%fd90, %fd89, %fd169, %fd169;
	fma.rn.f64 	%fd91, %fd89, %fd76, 0d3FF0000000000000;
	selp.f64 	%fd92, %fd91, %fd90, %p14;
	and.b32  	%r54, %r68, 2;
	setp.eq.s32 	%p15, %r54, 0;
	mov.f64 	%fd93, 0d0000000000000000;
	sub.f64 	%fd94, %fd93, %fd92;
	selp.f64 	%fd95, %fd92, %fd94, %p15;
	cvt.rn.f64.s16 	%fd96, %rs1;
	add.f64 	%fd97, %fd11, %fd96;
	mul.f64 	%fd17, %fd97, %fd95;
	abs.f64 	%fd18, %fd4;
	setp.neu.f64 	%p16, %fd18, 0d7FF0000000000000;
	@%p16 bra 	$L__BB1_17;
	mov.f64 	%fd103, 0d0000000000000000;
	mul.rn.f64 	%fd171, %fd4, %fd103;
	mov.b32 	%r70, 1;
	bra.uni 	$L__BB1_20;
$L__BB1_17:
	mul.f64 	%fd98, %fd4, 0d3FE45F306DC9C883;
	cvt.rni.s32.f64 	%r69, %fd98;
	cvt.rn.f64.s32 	%fd99, %r69;
	fma.rn.f64 	%fd100, %fd99, 0dBFF921FB54442D18, %fd4;
	fma.rn.f64 	%fd101, %fd99, 0dBC91A62633145C00, %fd100;
	fma.rn.f64 	%fd171, %fd99, 0dB97B839A252049C0, %fd101;
	setp.ltu.f64 	%p17, %fd18, 0d41E0000000000000;
	@%p17 bra 	$L__BB1_19;
	{ // callseq 9, 0
	.param .b64 param0;
	st.param.f64 	[param0], %fd4;
	.param .align 16 .b8 retval0[16];
	call.uni (retval0), 
	__internal_trig_reduction_slowpathd, 
	(
	param0
	);
	ld.param.f64 	%fd171, [retval0];
	ld.param.b32 	%r69, [retval0+8];
	} // callseq 9
$L__BB1_19:
	add.s32 	%r70, %r69, 1;
$L__BB1_20:
	ld.param.u64 	%rd80, [_Z6setxyzPsPdS0_S0_iddddiiii_param_1];
	setp.neu.f64 	%p18, %fd18, 0d7FF0000000000000;
	shl.b32 	%r57, %r70, 6;
	cvt.u64.u32 	%rd41, %r57;
	and.b64  	%rd42, %rd41, 64;
	mov.u64 	%rd43, __cudart_sin_cos_coeffs;
	add.s64 	%rd44, %rd43, %rd42;
	mul.rn.f64 	%fd104, %fd171, %fd171;
	and.b32  	%r58, %r70, 1;
	setp.eq.b32 	%p19, %r58, 1;
	selp.f64 	%fd105, 0dBDA8FF8320FD8164, 0d3DE5DB65F9785EBA, %p19;
	ld.global.nc.v2.f64 	{%fd106, %fd107}, [%rd44];
	fma.rn.f64 	%fd108, %fd105, %fd104, %fd106;
	fma.rn.f64 	%fd109, %fd108, %fd104, %fd107;
	ld.global.nc.v2.f64 	{%fd110, %fd111}, [%rd44+16];
	fma.rn.f64 	%fd112, %fd109, %fd104, %fd110;
	fma.rn.f64 	%fd113, %fd112, %fd104, %fd111;
	ld.global.nc.v2.f64 	{%fd114, %fd115}, [%rd44+32];
	fma.rn.f64 	%fd116, %fd113, %fd104, %fd114;
	fma.rn.f64 	%fd117, %fd116, %fd104, %fd115;
	fma.rn.f64 	%fd118, %fd117, %fd171, %fd171;
	fma.rn.f64 	%fd119, %fd117, %fd104, 0d3FF0000000000000;
	selp.f64 	%fd120, %fd119, %fd118, %p19;
	and.b32  	%r59, %r70, 2;
	setp.eq.s32 	%p20, %r59, 0;
	mov.f64 	%fd121, 0d0000000000000000;
	sub.f64 	%fd122, %fd121, %fd120;
	selp.f64 	%fd123, %fd120, %fd122, %p20;
	mul.f64 	%fd24, %fd17, %fd123;
	cvta.to.global.u64 	%rd45, %rd80;
	mad.lo.s64 	%rd11, %rd10, 24, %rd45;
	st.global.f64 	[%rd11], %fd24;
	@%p18 bra 	$L__BB1_22;
	mov.f64 	%fd129, 0d0000000000000000;
	mul.rn.f64 	%fd172, %fd4, %fd129;
	mov.b32 	%r71, 0;
	bra.uni 	$L__BB1_24;
$L__BB1_22:
	mul.f64 	%fd124, %fd4, 0d3FE45F306DC9C883;
	cvt.rni.s32.f64 	%r71, %fd124;
	cvt.rn.f64.s32 	%fd125, %r71;
	fma.rn.f64 	%fd126, %fd125, 0dBFF921FB54442D18, %fd4;
	fma.rn.f64 	%fd127, %fd125, 0dBC91A62633145C00, %fd126;
	fma.rn.f64 	%fd172, %fd125, 0dB97B839A252049C0, %fd127;
	setp.ltu.f64 	%p21, %fd18, 0d41E0000000000000;
	@%p21 bra 	$L__BB1_24;
	{ // callseq 10, 0
	.param .b64 param0;
	st.param.f64 	[param0], %fd4;
	.param .align 16 .b8 retval0[16];
	call.uni (retval0), 
	__internal_trig_reduction_slowpathd, 
	(
	param0
	);
	ld.param.f64 	%fd172, [retval0];
	ld.param.b32 	%r71, [retval0+8];
	} // callseq 10
$L__BB1_24:
	shl.b32 	%r62, %r71, 6;
	cvt.u64.u32 	%rd46, %r62;
	and.b64  	%rd47, %rd46, 64;
	add.s64 	%rd49, %rd43, %rd47;
	mul.rn.f64 	%fd130, %fd172, %fd172;
	and.b32  	%r63, %r71, 1;
	setp.eq.b32 	%p22, %r63, 1;
	selp.f64 	%fd131, 0dBDA8FF8320FD8164, 0d3DE5DB65F9785EBA, %p22;
	ld.global.nc.v2.f64 	{%fd132, %fd133}, [%rd49];
	fma.rn.f64 	%fd134, %fd131, %fd130, %fd132;
	fma.rn.f64 	%fd135, %fd134, %fd130, %fd133;
	ld.global.nc.v2.f64 	{%fd136, %fd137}, [%rd49+16];
	fma.rn.f64 	%fd138, %fd135, %fd130, %fd136;
	fma.rn.f64 	%fd139, %fd138, %fd130, %fd137;
	ld.global.nc.v2.f64 	{%fd140, %fd141}, [%rd49+32];
	fma.rn.f64 	%fd142, %fd139, %fd130, %fd140;
	fma.rn.f64 	%fd143, %fd142, %fd130, %fd141;
	fma.rn.f64 	%fd144, %fd143, %fd172, %fd172;
	fma.rn.f64 	%fd145, %fd143, %fd130, 0d3FF0000000000000;
	selp.f64 	%fd146, %fd145, %fd144, %p22;
	and.b32  	%r64, %r71, 2;
	setp.eq.s32 	%p23, %r64, 0;
	mov.f64 	%fd147, 0d0000000000000000;
	sub.f64 	%fd148, %fd147, %fd146;
	selp.f64 	%fd149, %fd146, %fd148, %p23;
	mul.f64 	%fd150, %fd17, %fd149;
	st.global.f64 	[%rd11+8], %fd150;
	fma.rn.f64 	%fd151, %fd11, 0dBF7B6B90F1FEBC0B, %fd11;
	cvt.rn.f64.s16 	%fd152, %rs1;
	add.f64 	%fd153, %fd151, %fd152;
	mul.f64 	%fd154, %fd10, %fd153;
	st.global.f64 	[%rd11+16], %fd154;
	setp.ne.s32 	%p24, %r6, %r25;
	@%p24 bra 	$L__BB1_26;
	mul.lo.s64 	%rd50, %rd82, 38654705664;
	shr.s64 	%rd51, %rd50, 29;
	add.s64 	%rd52, %rd1, %rd51;
	st.global.f64 	[%rd52], %fd24;
	ld.global.f64 	%fd155, [%rd11+8];
	add.s64 	%rd53, %rd50, 4294967296;
	shr.s64 	%rd54, %rd53, 29;
	add.s64 	%rd55, %rd1, %rd54;
	st.global.f64 	[%rd55], %fd155;
	ld.global.f64 	%fd156, [%rd11+16];
	add.s64 	%rd56, %rd50, 8589934592;
	shr.s64 	%rd57, %rd56, 29;
	add.s64 	%rd58, %rd1, %rd57;
	st.global.f64 	[%rd58], %fd156;
$L__BB1_26:
	setp.ne.s32 	%p25, %r6, %r4;
	@%p25 bra 	$L__BB1_28;
	ld.global.f64 	%fd157, [%rd11];
	mul.lo.s64 	%rd59, %rd82, 38654705664;
	add.s64 	%rd60, %rd59, 12884901888;
	shr.s64 	%rd61, %rd60, 29;
	add.s64 	%rd62, %rd1, %rd61;
	st.global.f64 	[%rd62], %fd157;
	ld.global.f64 	%fd158, [%rd11+8];
	add.s64 	%rd63, %rd59, 17179869184;
	shr.s64 	%rd64, %rd63, 29;
	add.s64 	%rd65, %rd1, %rd64;
	st.global.f64 	[%rd65], %fd158;
	ld.global.f64 	%fd159, [%rd11+16];
	add.s64 	%rd66, %rd59, 21474836480;
	shr.s64 	%rd67, %rd66, 29;
	add.s64 	%rd68, %rd1, %rd67;
	st.global.f64 	[%rd68], %fd159;
$L__BB1_28:
	setp.ne.s32 	%p26, %r6, %r5;
	@%p26 bra 	$L__BB1_30;
	ld.global.f64 	%fd160, [%rd11];
	mul.lo.s64 	%rd69, %rd82, 38654705664;
	add.s64 	%rd70, %rd69, 25769803776;
	shr.s64 	%rd71, %rd70, 29;
	add.s64 	%rd72, %rd1, %rd71;
	st.global.f64 	[%rd72], %fd160;
	ld.global.f64 	%fd161, [%rd11+8];
	add.s64 	%rd73, %rd69, 30064771072;
	shr.s64 	%rd74, %rd73, 29;
	add.s64 	%rd75, %rd1, %rd74;
	st.global.f64 	[%rd75], %fd161;
	ld.global.f64 	%fd162, [%rd11+16];
	add.s64 	%rd76, %rd69, 34359738368;
	shr.s64 	%rd77, %rd76, 29;
	add.s64 	%rd78, %rd1, %rd77;
	st.global.f64 	[%rd78], %fd162;
$L__BB1_30:
	add.s64 	%rd81, %rd81, %rd4;
	setp.lt.s64 	%p27, %rd81, %rd5;
	@%p27 bra 	$L__BB1_2;
$L__BB1_31:
	ret;

}
	// .globl	_Z8setazoffPdS_iiiiii
.visible .entry _Z8setazoffPdS_iiiiii(
	.param .u64 .ptr .align 1 _Z8setazoffPdS_iiiiii_param_0,
	.param .u64 .ptr .align 1 _Z8setazoffPdS_iiiiii_param_1,
	.param .u32 _Z8setazoffPdS_iiiiii_param_2,
	.param .u32 _Z8setazoffPdS_iiiiii_param_3,
	.param .u32 _Z8setazoffPdS_iiiiii_param_4,
	.param .u32 _Z8setazoffPdS_iiiiii_param_5,
	.param .u32 _Z8setazoffPdS_iiiiii_param_6,
	.param .u32 _Z8setazoffPdS_iiiiii_param_7
)
{
	.reg .pred 	%p<9>;
	.reg .b32 	%r<27>;
	.reg .b32 	%f<4>;
	.reg .b64 	%rd<30>;
	.reg .b64 	%fd<14>;

	ld.param.u64 	%rd12, [_Z8setazoffPdS_iiiiii_param_0];
	ld.param.u64 	%rd13, [_Z8setazoffPdS_iiiiii_param_1];
	ld.param.u32 	%r5, [_Z8setazoffPdS_iiiiii_param_2];
	ld.param.u32 	%r10, [_Z8setazoffPdS_iiiiii_param_3];
	ld.param.u32 	%r6, [_Z8setazoffPdS_iiiiii_param_4];
	ld.param.u32 	%r7, [_Z8setazoffPdS_iiiiii_param_5];
	ld.param.u32 	%r8, [_Z8setazoffPdS_iiiiii_param_6];
	ld.param.u32 	%r9, [_Z8setazoffPdS_iiiiii_param_7];
	mov.u32 	%r11, %ctaid.x;
	mov.u32 	%r1, %ntid.x;
	mov.u32 	%r12, %tid.x;
	mad.lo.s32 	%r2, %r11, %r1, %r12;
	mul.lo.s32 	%r3, %r10, %r5;
	setp.ge.s32 	%p1, %r2, %r3;
	@%p1 bra 	$L__BB2_8;
	cvta.to.global.u64 	%rd1, %rd12;
	cvt.s64.s32 	%rd28, %r2;
	cvt.s64.s32 	%rd3, %r5;
	sub.s32 	%r13, %r7, %r6;
	cvt.rn.f32.s32 	%f1, %r13;
	shr.u32 	%r14, %r8, 31;
	add.s32 	%r15, %r8, %r14;
	shr.s32 	%r16, %r15, 1;
	cvt.rn.f64.s32 	%fd1, %r16;
	sub.s32 	%r17, %r9, %r16;
	cvt.rn.f64.s32 	%fd2, %r17;
	mov.u32 	%r18, %nctaid.x;
	mul.lo.s32 	%r19, %r1, %r18;
	cvt.s64.s32 	%rd4, %r19;
	cvt.s64.s32 	%rd5, %r3;
	cvta.to.global.u64 	%rd6, %rd13;
$L__BB2_2:
	or.b64  	%rd14, %rd28, %rd3;
	and.b64  	%rd15, %rd14, -4294967296;
	setp.ne.s64 	%p2, %rd15, 0;
	@%p2 bra 	$L__BB2_4;
	cvt.u32.u64 	%r20, %rd3;
	cvt.u32.u64 	%r21, %rd28;
	div.u32 	%r22, %r21, %r20;
	cvt.u64.u32 	%rd29, %r22;
	bra.uni 	$L__BB2_5;
$L__BB2_4:
	div.s64 	%rd29, %rd28, %rd3;
$L__BB2_5:
	cvt.u32.u64 	%r23, %rd29;
	mul.lo.s32 	%r24, %r5, %r23;
	cvt.u32.u64 	%r25, %rd28;
	sub.s32 	%r4, %r25, %r24;
	setp.lt.s32 	%p3, %r4, %r6;
	setp.gt.s32 	%p4, %r4, %r7;
	or.pred  	%p5, %p3, %p4;
	@%p5 bra 	$L__BB2_7;
	sub.s32 	%r26, %r4, %r6;
	cvt.rn.f32.s32 	%f2, %r26;
	div.rn.f32 	%f3, %f2, %f1;
	cvt.f64.f32 	%fd3, %f3;
	fma.rn.f64 	%fd4, %fd3, 0d4000000000000000, 0dBFF0000000000000;
	mul.lo.s64 	%rd16, %rd29, 12884901888;
	shr.s64 	%rd17, %rd16, 29;
	add.s64 	%rd18, %rd1, %rd17;
	ld.global.f64 	%fd5, [%rd18];
	mul.f64 	%fd6, %fd4, %fd5;
	add.s64 	%rd19, %rd16, 4294967296;
	shr.s64 	%rd20, %rd19, 29;
	add.s64 	%rd21, %rd1, %rd20;
	ld.global.f64 	%fd7, [%rd21];
	mul.f64 	%fd8, %fd4, %fd7;
	fma.rn.f64 	%fd9, %fd4, %fd6, %fd8;
	add.s64 	%rd22, %rd16, 8589934592;
	shr.s64 	%rd23, %rd22, 29;
	add.s64 	%rd24, %rd1, %rd23;
	ld.global.f64 	%fd10, [%rd24];
	add.f64 	%fd11, %fd10, %fd9;
	shl.b64 	%rd25, %rd28, 32;
	shr.s64 	%rd26, %rd25, 29;
	add.s64 	%rd27, %rd6, %rd26;
	setp.gt.f64 	%p6, %fd11, %fd1;
	setp.lt.f64 	%p7, %fd11, %fd2;
	selp.f64 	%fd12, %fd11, 0dBFF0000000000000, %p7;
	selp.f64 	%fd13, %fd12, 0dBFF0000000000000, %p6;
	st.global.f64 	[%rd27], %fd13;
$L__BB2_7:
	add.s64 	%rd28, %rd28, %rd4;
	setp.lt.s64 	%p8, %rd28, %rd5;
	@%p8 bra 	$L__BB2_2;
$L__BB2_8:
	ret;

}
.func  (.param .align 16 .b8 func_retval0[16]) __internal_trig_reduction_slowpathd(
	.param .b64 __internal_trig_reduction_slowpathd_param_0
)
{
	.local .align 8 .b8 	__local_depot3[40];
	.reg .b64 	%SP;
	.reg .b64 	%SPL;
	.reg .pred 	%p<10>;
	.reg .b32 	%r<47>;
	.reg .b64 	%rd<74>;
	.reg .b64 	%fd<5>;

	mov.u64 	%SPL, __local_depot3;
	ld.param.f64 	%fd4, [__internal_trig_reduction_slowpathd_param_0];
	add.u64 	%rd1, %SPL, 0;
	{
	.reg .b32 %temp; 
	mov.b64 	{%temp, %r1}, %fd4;
	}
	shr.u32 	%r2, %r1, 20;
	and.b32  	%r3, %r2, 2047;
	setp.eq.s32 	%p1, %r3, 2047;
	mov.b32 	%r46, 0;
	@%p1 bra 	$L__BB3_9;
	add.s32 	%r20, %r3, -1024;
	mov.b64 	%rd20, %fd4;
	shl.b64 	%rd2, %rd20, 11;
	shr.u32 	%r4, %r20, 6;
	sub.s32 	%r45, 15, %r4;
	sub.s32 	%r21, 19, %r4;
	setp.lt.u32 	%p2, %r20, 128;
	selp.b32 	%r6, 18, %r21, %p2;
	setp.ge.s32 	%p3, %r45, %r6;
	mov.b64 	%rd70, 0;
	@%p3 bra 	$L__BB3_4;
	add.s32 	%r23, %r6, %r4;
	neg.s32 	%r43, %r23;
	or.b64  	%rd3, %rd2, -9223372036854775808;
	mov.b64 	%rd70, 0;
	mov.b32 	%r42, 0;
	mov.u64 	%rd25, __cudart_i2opi_d;
	mov.u32 	%r44, %r45;
$L__BB3_3:
	.pragma "nounroll";
	mul.wide.s32 	%rd22, %r42, 8;
	add.s64 	%rd23, %rd1, %rd22;
	mul.wide.s32 	%rd24, %r44, 8;
	add.s64 	%rd26, %rd25, %rd24;
	ld.global.nc.u64 	%rd27, [%rd26];
	{
	.reg .u32 %r0, %r1, %r2, %r3, %alo, %ahi, %blo, %bhi, %clo, %chi;
	mov.b64 	{%alo,%ahi}, %rd27;
	mov.b64 	{%blo,%bhi}, %rd3;
	mov.b64 	{%clo,%chi}, %rd70;
	mad.lo.cc.u32 	%r0, %alo, %blo, %clo;
	madc.hi.cc.u32 	%r1, %alo, %blo, %chi;
	madc.hi.u32 	%r2, %alo, %bhi, 0;
	mad.lo.cc.u32 	%r1, %alo, %bhi, %r1;
	madc.hi.cc.u32 	%r2, %ahi, %blo, %r2;
	madc.hi.u32 	%r3, %ahi, %bhi, 0;
	mad.lo.cc.u32 	%r1, %ahi, %blo, %r1;
	madc.lo.cc.u32 	%r2, %ahi, %bhi, %r2;
	addc.u32 	%r3, %r3, 0;
	mov.b64 	%rd28, {%r0,%r1};
	mov.b64 	%rd70, {%r2,%r3};
	}
	st.local.u64 	[%rd23], %rd28;
	add.s32 	%r44, %r44, 1;
	add.s32 	%r43, %r43, 1;
	add.s32 	%r42, %r42, 1;
	setp.ne.s32 	%p4, %r43, -15;
	mov.u32 	%r45, %r6;
	@%p4 bra 	$L__BB3_3;
$L__BB3_4:
	cvt.s64.s32 	%rd29, %r45;
	cvt.u64.u32 	%rd30, %r4;
	add.s64 	%rd31, %rd30, %rd29;
	shl.b64 	%rd32, %rd31, 3;
	add.s64 	%rd33, %rd1, %rd32;
	st.local.u64 	[%rd33+-120], %rd70;
	and.b32  	%r15, %r2, 63;
	ld.local.u64 	%rd72, [%rd1+16];
	ld.local.u64 	%rd71, [%rd1+24];
	setp.eq.s32 	%p5, %r15, 0;
	@%p5 bra 	$L__BB3_6;
	shl.b64 	%rd34, %rd71, %r15;
	shr.u64 	%rd35, %rd72, 1;
	xor.b32  	%r24, %r15, 63;
	shr.u64 	%rd36, %rd35, %r24;
	or.b64  	%rd71, %rd34, %rd36;
	ld.local.u64 	%rd37, [%rd1+8];
	shl.b64 	%rd38, %rd72, %r15;
	shr.u64 	%rd39, %rd37, 1;
	shr.u64 	%rd40, %rd39, %r24;
	or.b64  	%rd72, %rd38, %rd40;
$L__BB3_6:
	and.b32  	%r25, %r1, -2147483648;
	shr.u64 	%rd41, %rd71, 62;
	cvt.u32.u64 	%r26, %rd41;
	mov.b64 	{%r27, %r28}, %rd71;
	mov.b64 	{%r29, %r30}, %rd72;
	shf.l.wrap.b32 	%r31, %r30, %r27, 2;
	shf.l.wrap.b32 	%r32, %r27, %r28, 2;
	mov.b64 	%rd42, {%r31, %r32};
	shl.b64 	%rd43, %rd72, 2;
	shr.u64 	%rd44, %rd42, 63;
	cvt.u32.u64 	%r33, %rd44;
	add.s32 	%r34, %r33, %r26;
	setp.eq.s32 	%p6, %r25, 0;
	neg.s32 	%r35, %r34;
	selp.b32 	%r46, %r34, %r35, %p6;
	setp.gt.s64 	%p7, %rd42, -1;
	mov.b64 	%rd45, 0;
	{
	.reg .u32 %r0, %r1, %r2, %r3, %a0, %a1, %a2, %a3, %b0, %b1, %b2, %b3;
	mov.b64 	{%a0,%a1}, %rd45;
	mov.b64 	{%a2,%a3}, %rd45;
	mov.b64 	{%b0,%b1}, %rd43;
	mov.b64 	{%b2,%b3}, %rd42;
	sub.cc.u32 	%r0, %a0, %b0;
	subc.cc.u32 	%r1, %a1, %b1;
	subc.cc.u32 	%r2, %a2, %b2;
	subc.u32 	%r3, %a3, %b3;
	mov.b64 	%rd46, {%r0,%r1};
	mov.b64 	%rd47, {%r2,%r3};
	}
	xor.b32  	%r36, %r25, -2147483648;
	selp.b64 	%rd73, %rd42, %rd47, %p7;
	selp.b64 	%rd14, %rd43, %rd46, %p7;
	selp.b32 	%r17, %r25, %r36, %p7;
	clz.b64 	%r37, %rd73;
	cvt.u64.u32 	%rd15, %r37;
	setp.eq.s32 	%p8, %r37, 0;
	@%p8 bra 	$L__BB3_8;
	cvt.u32.u64 	%r38, %rd15;
	and.b32  	%r39, %r38, 63;
	shl.b64 	%rd48, %rd73, %r39;
	shr.u64 	%rd49, %rd14, 1;
	not.b32 	%r40, %r38;
	and.b32  	%r41, %r40, 63;
	shr.u64 	%rd50, %rd49, %r41;
	or.b64  	%rd73, %rd48, %rd50;
$L__BB3_8:
	mov.b64 	%rd51, -3958705157555305931;
	{
	.reg .u32 %r0, %r1, %r2, %r3, %alo, %ahi, %blo, %bhi;
	mov.b64 	{%alo,%ahi}, %rd73;
	mov.b64 	{%blo,%bhi}, %rd51;
	mul.lo.u32 	%r0, %alo, %blo;
	mul.hi.u32 	%r1, %alo, %blo;
	mad.lo.cc.u32 	%r1, %alo, %bhi, %r1;
	madc.hi.u32 	%r2, %alo, %bhi, 0;
	mad.lo.cc.u32 	%r1, %ahi, %blo, %r1;
	madc.hi.cc.u32 	%r2, %ahi, %blo, %r2;
	madc.hi.u32 	%r3, %ahi, %bhi, 0;
	mad.lo.cc.u32 	%r2, %ahi, %bhi, %r2;
	addc.u32 	%r3, %r3, 0;
	mov.b64 	%rd52, {%r0,%r1};
	mov.b64 	%rd53, {%r2,%r3};
	}
	setp.gt.s64 	%p9, %rd53, 0;
	{
	.reg .u32 %r0, %r1, %r2, %r3, %a0, %a1, %a2, %a3, %b0, %b1, %b2, %b3;
	mov.b64 	{%a0,%a1}, %rd52;
	mov.b64 	{%a2,%a3}, %rd53;
	mov.b64 	{%b0,%b1}, %rd52;
	mov.b64 	{%b2,%b3}, %rd53;
	add.cc.u32 	%r0, %a0, %b0;
	addc.cc.u32 	%r1, %a1, %b1;
	addc.cc.u32 	%r2, %a2, %b2;
	addc.u32 	%r3, %a3, %b3;
	mov.b64 	%rd54, {%r0,%r1};
	mov.b64 	%rd55, {%r2,%r3};
	}
	selp.b64 	%rd56, %rd55, %rd53, %p9;
	selp.s64 	%rd57, -1, 0, %p9;
	sub.s64 	%rd58, %rd57, %rd15;
	cvt.u64.u32 	%rd59, %r17;
	shl.b64 	%rd60, %rd59, 32;
	add.s64 	%rd61, %rd56, 1;
	shr.u64 	%rd62, %rd61, 10;
	add.s64 	%rd63, %rd62, 1;
	shr.u64 	%rd64, %rd63, 1;
	shl.b64 	%rd65, %rd58, 52;
	add.s64 	%rd66, %rd65, %rd64;
	add.s64 	%rd67, %rd66, 4602678819172646912;
	or.b64  	%rd68, %rd67, %rd60;
	mov.b64 	%fd4, %rd68;
$L__BB3_9:
	st.param.f64 	[func_retval0], %fd4;
	st.param.b32 	[func_retval0+8], %r46;
	ret;

}


// ===== COMPILED SASS (sm_100) =====

	.target	sm_100

	.elftype	@"ET_EXEC"


//--------------------- .note.nv.tkinfo           --------------------------
	.section	.note.nv.tkinfo,"",@"SHT_NOTE"
	.sectionflags	@"SHF_NOTE_NV_TKINFO"
	.tkinfo
        /*0018*/ 	.word	0x00000002
        /*0030*/ 	.string	""
        /*0030*/ 	.string	"ptxas"
        /*0030*/ 	.string	"Cuda compilation tools, release 13.0, V13.0.88"
        /*0030*/ 	.string	"Build cuda_13.0.r13.0/compiler.36424714_0"
        /*0030*/ 	.string	"-arch sm_100 -m 64 "



//--------------------- .note.nv.cuinfo           --------------------------
	.section	.note.nv.cuinfo,"",@"SHT_NOTE"
	.sectionflags	@"SHF_NOTE_NV_CUINFO"
        /*0018*/ 	.short	0x0002
        /*001a*/ 	.short	0x0064
        /*001c*/ 	.short	0x0082
	.zero		2


//--------------------- .nv.info                  --------------------------
	.section	.nv.info,"",@"SHT_CUDA_INFO"
	.align	4


	//----- nvinfo : EIATTR_REGCOUNT
	.align		4
        /*0000*/ 	.byte	0x04, 0x2f
        /*0002*/ 	.short	(.L_3 - .L_2)
	.align		4
.L_2:
        /*0004*/ 	.word	index@(_Z8pixelintP6float2PdS1_S1_iiiiiddddS0_i)
        /*0008*/ 	.word	0x00000030


	//----- nvinfo : EIATTR_FRAME_SIZE
	.align		4
.L_3:
        /*000c*/ 	.byte	0x04, 0x11
        /*000e*/ 	.short	(.L_5 - .L_4)
	.align		4
.L_4:
        /*0010*/ 	.word	index@($_Z8pixelintP6float2PdS1_S1_iiiiiddddS0_i$__internal_trig_reduction_slowpathd)
        /*0014*/ 	.word	0x00000028


	//----- nvinfo : EIATTR_FRAME_SIZE
	.align		4
.L_5:
        /*0018*/ 	.byte	0x04, 0x11
        /*001a*/ 	.short	(.L_7 - .L_6)
	.align		4
.L_6:
        /*001c*/ 	.word	index@($__internal_7_$__cuda_sm20_dsqrt_rn_f64_mediumpath_v1)
        /*0020*/ 	.word	0x00000028


	//----- nvinfo : EIATTR_FRAME_SIZE
	.align		4
.L_7:
        /*0024*/ 	.byte	0x04, 0x11
        /*0026*/ 	.short	(.L_9 - .L_8)
	.align		4
.L_8:
        /*0028*/ 	.word	index@($__internal_6_$__cuda_sm20_div_rn_f64_full)
        /*002c*/ 	.word	0x00000028


	//----- nvinfo : EIATTR_FRAME_SIZE
	.align		4
.L_9:
        /*0030*/ 	.byte	0x04, 0x11
        /*0032*/ 	.short	(.L_11 - .L_10)
	.align		4
.L_10:
        /*0034*/ 	.word	index@($__internal_5_$__cuda_sm20_dblrcp_rn_slowpath_v3)
        /*0038*/ 	.word	0x00000028


	//----- nvinfo : EIATTR_FRAME_SIZE
	.align		4
.L_11:
        /*003c*/ 	.byte	0x04, 0x11
        /*003e*/ 	.short	(.L_13 - .L_12)
	.align		4
.L_12:
        /*0040*/ 	.word	index@(_Z8pixelintP6float2PdS1_S1_iiiiiddddS0_i)
        /*0044*/ 	.word	0x00000028


	//----- nvinfo : EIATTR_REGCOUNT
	.align		4
.L_13:
        /*0048*/ 	.byte	0x04, 0x2f
        /*004a*/ 	.short	(.L_15 - .L_14)
	.align		4
.L_14:
        /*004c*/ 	.word	index@(_Z6setxyzPsPdS0_S0_iddddiiii)
        /*0050*/ 	.word	0x00000034


	//----- nvinfo : EIATTR_FRAME_SIZE
	.align		4
.L_15:
        /*0054*/ 	.byte	0x04, 0x11
        /*0056*/ 	.short	(.L_17 - .L_16)
	.align		4
.L_16:
        /*0058*/ 	.word	index@($_Z6setxyzPsPdS0_S0_iddddiiii$__internal_trig_reduction_slowpathd)
        /*005c*/ 	.word	0x00000028


	//----- nvinfo : EIATTR_FRAME_SIZE
	.align		4
.L_17:
        /*0060*/ 	.byte	0x04, 0x11
        /*0062*/ 	.short	(.L_19 - .L_18)
	.align		4
.L_18:
        /*0064*/ 	.word	index@($__internal_4_$__cuda_sm20_dsqrt_rn_f64_mediumpath_v1)
        /*0068*/ 	.word	0x00000028


	//----- nvinfo : EIATTR_FRAME_SIZE
	.align		4
.L_19:
        /*006c*/ 	.byte	0x04, 0x11
        /*006e*/ 	.short	(.L_21 - .L_20)
	.align		4
.L_20:
        /*0070*/ 	.word	index@($__internal_3_$__cuda_sm20_div_s64)
        /*0074*/ 	.word	0x00000028


	//----- nvinfo : EIATTR_FRAME_SIZE
	.align		4
.L_21:
        /*0078*/ 	.byte	0x04, 0x11
        /*007a*/ 	.short	(.L_23 - .L_22)
	.align		4
.L_22:
        /*007c*/ 	.word	index@($__internal_2_$__cuda_sm20_div_rn_f64_full)
        /*0080*/ 	.word	0x00000028


	//----- nvinfo : EIATTR_FRAME_SIZE
	.align		4
.L_23:
        /*0084*/ 	.byte	0x04, 0x11
        /*0086*/ 	.short	(.L_25 - .L_24)
	.align		4
.L_24:
        /*0088*/ 	.word	index@(_Z6setxyzPsPdS0_S0_iddddiiii)
        /*008c*/ 	.word	0x00000028


	//----- nvinfo : EIATTR_REGCOUNT
	.align		4
.L_25:
        /*0090*/ 	.byte	0x04, 0x2f
        /*0092*/ 	.short	(.L_27 - .L_26)
	.align		4
.L_26:
        /*0094*/ 	.word	index@(_Z8setazoffPdS_iiiiii)
        /*0098*/ 	.word	0x0000001e


	//----- nvinfo : EIATTR_FRAME_SIZE
	.align		4
.L_27:
        /*009c*/ 	.byte	0x04, 0x11
        /*009e*/ 	.short	(.L_29 - .L_28)
	.align		4
.L_28:
        /*00a0*/ 	.word	index@($__internal_1_$__cuda_sm3x_div_rn_noftz_f32_slowpath)
        /*00a4*/ 	.word	0x00000000


	//----- nvinfo : EIATTR_FRAME_SIZE
	.align		4
.L_29:
        /*00a8*/ 	.byte	0x04, 0x11
        /*00aa*/ 	.short	(.L_31 - .L_30)
	.align		4
.L_30:
        /*00ac*/ 	.word	index@($__internal_0_$__cuda_sm20_div_s64)
        /*00b0*/ 	.word	0x00000000


	//----- nvinfo : EIATTR_FRAME_SIZE
	.align		4
.L_31:
        /*00b4*/ 	.byte	0x04, 0x11
        /*00b6*/ 	.short	(.L_33 - .L_32)
	.align		4
.L_32:
        /*00b8*/ 	.word	index@(_Z8setazoffPdS_iiiiii)
        /*00bc*/ 	.word	0x00000000


	//----- nvinfo : EIATTR_MIN_STACK_SIZE
	.align		4
.L_33:
        /*00c0*/ 	.byte	0x04, 0x12
        /*00c2*/ 	.short	(.L_35 - .L_34)
	.align		4
.L_34:
        /*00c4*/ 	.word	index@(_Z8setazoffPdS_iiiiii)
        /*00c8*/ 	.word	0x00000000


	//----- nvinfo : EIATTR_MIN_STACK_SIZE
	.align		4
.L_35:
        /*00cc*/ 	.byte	0x04, 0x12
        /*00ce*/ 	.short	(.L_37 - .L_36)
	.align		4
.L_36:
        /*00d0*/ 	.word	index@(_Z6setxyzPsPdS0_S0_iddddiiii)
        /*00d4*/ 	.word	0x00000028


	//----- nvinfo : EIATTR_MIN_STACK_SIZE
	.align		4
.L_37:
        /*00d8*/ 	.byte	0x04, 0x12
        /*00da*/ 	.short	(.L_39 - .L_38)
	.align		4
.L_38:
        /*00dc*/ 	.word	index@(_Z8pixelintP6float2PdS1_S1_iiiiiddddS0_i)
        /*00e0*/ 	.word	0x00000028
.L_39:


//--------------------- .nv.compat                --------------------------
	.section	.nv.compat,"",@"SHT_CUDA_COMPAT_INFO"
	.align	4
        /*0000*/ 	.byte	0x02, 0x09, 0x00, 0x00, 0x02, 0x02, 0x01, 0x00, 0x02, 0x05, 0x05, 0x00, 0x03, 0x07, 0x01, 0x01
        /*0010*/ 	.byte	0x02, 0x03, 0x00, 0x00, 0x02, 0x06, 0x01, 0x00, 0x04, 0x0b, 0x08, 0x00, 0x01, 0x00, 0x00, 0x00
        /*0020*/ 	.byte	0x00, 0x00, 0x00, 0x00


//--------------------- .nv.info._Z8setazoffPdS_iiiiii --------------------------
	.section	.nv.info._Z8setazoffPdS_iiiiii,"",@"SHT_CUDA_INFO"
	.sectionflags	@""
	.align	4


	//----- nvinfo : EIATTR_CUDA_API_VERSION
	.align		4
        /*0000*/ 	.byte	0x04, 0x37
        /*0002*/ 	.short	(.L_41 - .L_40)
.L_40:
        /*0004*/ 	.word	0x00000082


	//----- nvinfo : EIATTR_KPARAM_INFO
	.align		4
.L_41:
        /*0008*/ 	.byte	0x04, 0x17
        /*000a*/ 	.short	(.L_43 - .L_42)
.L_42:
        /*000c*/ 	.word	0x00000000
        /*0010*/ 	.short	0x0007
        /*0012*/ 	.short	0x0024
        /*0014*/ 	.byte	0x00, 0xf0, 0x11, 0x00


	//----- nvinfo : EIATTR_KPARAM_INFO
	.align		4
.L_43:
        /*0018*/ 	.byte	0x04, 0x17
        /*001a*/ 	.short	(.L_45 - .L_44)
.L_44:
        /*001c*/ 	.word	0x00000000
        /*0020*/ 	.short	0x0006
        /*0022*/ 	.short	0x0020
        /*0024*/ 	.byte	0x00, 0xf0, 0x11, 0x00


	//----- nvinfo : EIATTR_KPARAM_INFO
	.align		4
.L_45:
        /*0028*/ 	.byte	0x04, 0x17
        /*002a*/ 	.short	(.L_47 - .L_46)
.L_46:
        /*002c*/ 	.word	0x00000000
        /*0030*/ 	.short	0x0005
        /*0032*/ 	.short	0x001c
        /*0034*/ 	.byte	0x00, 0xf0, 0x11, 0x00


	//----- nvinfo : EIATTR_KPARAM_INFO
	.align		4
.L_47:
        /*0038*/ 	.byte	0x04, 0x17
        /*003a*/ 	.short	(.L_49 - .L_48)
.L_48:
        /*003c*/ 	.word	0x00000000
        /*0040*/ 	.short	0x0004
        /*0042*/ 	.short	0x0018
        /*0044*/ 	.byte	0x00, 0xf0, 0x11, 0x00


	//----- nvinfo : EIATTR_KPARAM_INFO
	.align		4
.L_49:
        /*0048*/ 	.byte	0x04, 0x17
        /*004a*/ 	.short	(.L_51 - .L_50)
.L_50:
        /*004c*/ 	.word	0x00000000
        /*0050*/ 	.short	0x0003
        /*0052*/ 	.short	0x0014
        /*0054*/ 	.byte	0x00, 0xf0, 0x11, 0x00


	//----- nvinfo : EIATTR_KPARAM_INFO
	.align		4
.L_51:
        /*0058*/ 	.byte	0x04, 0x17
        /*005a*/ 	.short	(.L_53 - .L_52)
.L_52:
        /*005c*/ 	.word	0x00000000
        /*0060*/ 	.short	0x0002
        /*0062*/ 	.short	0x0010
        /*0064*/ 	.byte	0x00, 0xf0, 0x11, 0x00


	//----- nvinfo : EIATTR_KPARAM_INFO
	.align		4
.L_53:
        /*0068*/ 	.byte	0x04, 0x17
        /*006a*/ 	.short	(.L_55 - .L_54)
.L_54:
        /*006c*/ 	.word	0x00000000
        /*0070*/ 	.short	0x0001
        /*0072*/ 	.short	0x0008
        /*0074*/ 	.byte	0x00, 0xf5, 0x21, 0x00


	//----- nvinfo : EIATTR_KPARAM_INFO
	.align		4
.L_55:
        /*0078*/ 	.byte	0x04, 0x17
        /*007a*/ 	.short	(.L_57 - .L_56)
.L_56:
        /*007c*/ 	.word	0x00000000
        /*0080*/ 	.short	0x0000
        /*0082*/ 	.short	0x0000
        /*0084*/ 	.byte	0x00, 0xf5, 0x21, 0x00


	//----- nvinfo : EIATTR_SPARSE_MMA_MASK
	.align		4
.L_57:
        /*0088*/ 	.byte	0x03, 0x50
        /*008a*/ 	.short	0x0000


	//----- nvinfo : EIATTR_MAXREG_COUNT
	.align		4
        /*008c*/ 	.byte	0x03, 0x1b
        /*008e*/ 	.short	0x00ff


	//----- nvinfo : EIATTR_MERCURY_ISA_VERSION
	.align		4
        /*0090*/ 	.byte	0x03, 0x5f
        /*0092*/ 	.short	0x0101


	//----- nvinfo : EIATTR_VRC_CTA_INIT_COUNT
	.align		4
        /*0094*/ 	.byte	0x02, 0x4a
	.zero		1
	.zero		1


	//----- nvinfo : EIATTR_EXIT_INSTR_OFFSETS
	.align		4
        /*0098*/ 	.byte	0x04, 0x1c
        /*009a*/ 	.short	(.L_59 - .L_58)


	//   ....[0]....
.L_58:
        /*009c*/ 	.word	0x00000080


	//   ....[1]....
        /*00a0*/ 	.word	0x00000720


	//----- nvinfo : EIATTR_CRS_STACK_SIZE
	.align		4
.L_59:
        /*00a4*/ 	.byte	0x04, 0x1e
        /*00a6*/ 	.short	(.L_61 - .L_60)
.L_60:
        /*00a8*/ 	.word	0x00000000


	//----- nvinfo : EIATTR_CBANK_PARAM_SIZE
	.align		4
.L_61:
        /*00ac*/ 	.byte	0x03, 0x19
        /*00ae*/ 	.short	0x0028


	//----- nvinfo : EIATTR_PARAM_CBANK
	.align		4
        /*00b0*/ 	.byte	0x04, 0x0a
        /*00b2*/ 	.short	(.L_63 - .L_62)
	.align		4
.L_62:
        /*00b4*/ 	.word	index@(.nv.constant0._Z8setazoffPdS_iiiiii)
        /*00b8*/ 	.short	0x0380
        /*00ba*/ 	.short	0x0028


	//----- nvinfo : EIATTR_SW_WAR
	.align		4
.L_63:
        /*00bc*/ 	.byte	0x04, 0x36
        /*00be*/ 	.short	(.L_65 - .L_64)
.L_64:
        /*00c0*/ 	.word	0x00000008
.L_65:


//--------------------- .nv.info._Z6setxyzPsPdS0_S0_iddddiiii --------------------------
	.section	.nv.info._Z6setxyzPsPdS0_S0_iddddiiii,"",@"SHT_CUDA_INFO"
	.sectionflags	@""
	.align	4


	//----- nvinfo : EIATTR_CUDA_API_VERSION
	.align		4
        /*0000*/ 	.byte	0x04, 0x37
        /*0002*/ 	.short	(.L_67 - .L_66)
.L_66:
        /*0004*/ 	.word	0x00000082


	//----- nvinfo : EIATTR_KPARAM_INFO
	.align		4
.L_67:
        /*0008*/ 	.byte	0x04, 0x17
        /*000a*/ 	.short	(.L_69 - .L_68)
.L_68:
        /*000c*/ 	.word	0x00000000
        /*0010*/ 	.short	0x000c
        /*0012*/ 	.short	0x0054
        /*0014*/ 	.byte	0x00, 0xf0, 0x11, 0x00


	//----- nvinfo : EIATTR_KPARAM_INFO
	.align		4
.L_69:
        /*0018*/ 	.byte	0x04, 0x17
        /*001a*/ 	.short	(.L_71 - .L_70)
.L_70:
        /*001c*/ 	.word	0x00000000
        /*0020*/ 	.short	0x000b
        /*0022*/ 	.short	0x0050
        /*0024*/ 	.byte	0x00, 0xf0, 0x11, 0x00


	//----- nvinfo : EIATTR_KPARAM_INFO
	.align		4
.L_71:
        /*0028*/ 	.byte	0x04, 0x17
        /*002a*/ 	.short	(.L_73 - .L_72)
.L_72:
        /*002c*/ 	.word	0x00000000
        /*0030*/ 	.short	0x000a
        /*0032*/ 	.short	0x004c
        /*0034*/ 	.byte	0x00, 0xf0, 0x11, 0x00


	//----- nvinfo : EIATTR_KPARAM_INFO
	.align		4
.L_73:
        /*0038*/ 	.byte	0x04, 0x17
        /*003a*/ 	.short	(.L_75 - .L_74)
.L_74:
        /*003c*/ 	.word	0x00000000
        /*0040*/ 	.short	0x0009
        /*0042*/ 	.short	0x0048
        /*0044*/ 	.byte	0x00, 0xf0, 0x11, 0x00


	//----- nvinfo : EIATTR_KPARAM_INFO
	.align		4
.L_75:
        /*0048*/ 	.byte	0x04, 0x17
        /*004a*/ 	.short	(.L_77 - .L_76)
.L_76:
        /*004c*/ 	.word	0x00000000
        /*0050*/ 	.short	0x0008
        /*0052*/ 	.short	0x0040
        /*0054*/ 	.byte	0x00, 0xf0, 0x21, 0x00


	//----- nvinfo : EIATTR_KPARAM_INFO
	.align		4
.L_77:
        /*0058*/ 	.byte	0x04, 0x17
        /*005a*/ 	.short	(.L_79 - .L_78)
.L_78:
        /*005c*/ 	.word	0x00000000
        /*0060*/ 	.short	0x0007
        /*0062*/ 	.short	0x0038
        /*0064*/ 	.byte	0x00, 0xf0, 0x21, 0x00


	//----- nvinfo : EIATTR_KPARAM_INFO
	.align		4
.L_79:
        /*0068*/ 	.byte	0x04, 0x17
        /*006a*/ 	.short	(.L_81 - .L_80)
.L_80:
        /*006c*/ 	.word	0x00000000
        /*0070*/ 	.short	0x0006
        /*0072*/ 	.short	0x0030
        /*0074*/ 	.byte	0x00, 0xf0, 0x21, 0x00


	//----- nvinfo : EIATTR_KPARAM_INFO
	.align		4
.L_81:
        /*0078*/ 	.byte	0x04, 0x17
        /*007a*/ 	.short	(.L_83 - .L_82)
.L_82:
        /*007c*/ 	.word	0x00000000
        /*0080*/ 	.short	0x0005
        /*0082*/ 	.short	0x0028
        /*0084*/ 	.byte	0x00, 0xf0, 0x21, 0x00


	//----- nvinfo : EIATTR_KPARAM_INFO
	.align		4
.L_83:
        /*0088*/ 	.byte	0x04, 0x17
        /*008a*/ 	.short	(.L_85 - .L_84)
.L_84:
        /*008c*/ 	.word	0x00000000
        /*0090*/ 	.short	0x0004
        /*0092*/ 	.short	0x0020
        /*0094*/ 	.byte	0x00, 0xf0, 0x11, 0x00


	//----- nvinfo : EIATTR_KPARAM_INFO
	.align		4
.L_85:
        /*0098*/ 	.byte	0x04, 0x17
        /*009a*/ 	.short	(.L_87 - .L_86)
.L_86:
        /*009c*/ 	.word	0x00000000
        /*00a0*/ 	.short	0x0003
        /*00a2*/ 	.short	0x0018
        /*00a4*/ 	.byte	0x00, 0xf5, 0x21, 0x00


	//----- nvinfo : EIATTR_KPARAM_INFO
	.align		4
.L_87:
        /*00a8*/ 	.byte	0x04, 0x17
        /*00aa*/ 	.short	(.L_89 - .L_88)
.L_88:
        /*00ac*/ 	.word	0x00000000
        /*00b0*/ 	.short	0x0002
        /*00b2*/ 	.short	0x0010
        /*00b4*/ 	.byte	0x00, 0xf5, 0x21, 0x00


	//----- nvinfo : EIATTR_KPARAM_INFO
	.align		4
.L_89:
        /*00b8*/ 	.byte	0x04, 0x17
        /*00ba*/ 	.short	(.L_91 - .L_90)
.L_90:
        /*00bc*/ 	.word	0x00000000
        /*00c0*/ 	.short	0x0001
        /*00c2*/ 	.short	0x0008
        /*00c4*/ 	.byte	0x00, 0xf5, 0x21, 0x00


	//----- nvinfo : EIATTR_KPARAM_INFO
	.align		4
.L_91:
        /*00c8*/ 	.byte	0x04, 0x17
        /*00ca*/ 	.short	(.L_93 - .L_92)
.L_92:
        /*00cc*/ 	.word	0x00000000
        /*00d0*/ 	.short	0x0000
        /*00d2*/ 	.short	0x0000
        /*00d4*/ 	.byte	0x00, 0xf5, 0x21, 0x00


	//----- nvinfo : EIATTR_SPARSE_MMA_MASK
	.align		4
.L_93:
        /*00d8*/ 	.byte	0x03, 0x50
        /*00da*/ 	.short	0x0000


	//----- nvinfo : EIATTR_MAXREG_COUNT
	.align		4
        /*00dc*/ 	.byte	0x03, 0x1b
        /*00de*/ 	.short	0x00ff


	//----- nvinfo : EIATTR_EXTERNS
	.align		4
        /*00e0*/ 	.byte	0x04, 0x0f
        /*00e2*/ 	.short	(.L_95 - .L_94)


	//   ....[0]....
	.align		4
.L_94:
        /*00e4*/ 	.word	index@(malloc)


	//----- nvinfo : EIATTR_MERCURY_ISA_VERSION
	.align		4
.L_95:
        /*00e8*/ 	.byte	0x03, 0x5f
        /*00ea*/ 	.short	0x0101


	//----- nvinfo : EIATTR_VRC_CTA_INIT_COUNT
	.align		4
        /*00ec*/ 	.byte	0x02, 0x4a
	.zero		1
	.zero		1


	//----- nvinfo : EIATTR_SYSCALL_OFFSETS
	.align		4
        /*00f0*/ 	.byte	0x04, 0x46
        /*00f2*/ 	.short	(.L_97 - .L_96)


	//   ....[0]....
.L_96:
        /*00f4*/ 	.word	0x00000070


	//   ....[1]....
        /*00f8*/ 	.word	0x000000c0


	//   ....[2]....
        /*00fc*/ 	.word	0x00000110


	//   ....[3]....
        /*0100*/ 	.word	0x00000160


	//   ....[4]....
        /*0104*/ 	.word	0x000001b0


	//----- nvinfo : EIATTR_EXIT_INSTR_OFFSETS
	.align		4
.L_97:
        /*0108*/ 	.byte	0x04, 0x1c
        /*010a*/ 	.short	(.L_99 - .L_98)


	//   ....[0]....
.L_98:
        /*010c*/ 	.word	0x00000240


	//   ....[1]....
        /*0110*/ 	.word	0x000023f0


	//----- nvinfo : EIATTR_CRS_STACK_SIZE
	.align		4
.L_99:
        /*0114*/ 	.byte	0x04, 0x1e
        /*0116*/ 	.short	(.L_101 - .L_100)
.L_100:
        /*0118*/ 	.word	0x00000000


	//----- nvinfo : EIATTR_CBANK_PARAM_SIZE
	.align		4
.L_101:
        /*011c*/ 	.byte	0x03, 0x19
        /*011e*/ 	.short	0x0058


	//----- nvinfo : EIATTR_PARAM_CBANK
	.align		4
        /*0120*/ 	.byte	0x04, 0x0a
        /*0122*/ 	.short	(.L_103 - .L_102)
	.align		4
.L_102:
        /*0124*/ 	.word	index@(.nv.constant0._Z6setxyzPsPdS0_S0_iddddiiii)
        /*0128*/ 	.short	0x0380
        /*012a*/ 	.short	0x0058


	//----- nvinfo : EIATTR_SW_WAR
	.align		4
.L_103:
        /*012c*/ 	.byte	0x04, 0x36
        /*012e*/ 	.short	(.L_105 - .L_104)
.L_104:
        /*0130*/ 	.word	0x00000008
.L_105:


//--------------------- .nv.info._Z8pixelintP6float2PdS1_S1_iiiiiddddS0_i --------------------------
	.section	.nv.info._Z8pixelintP6float2PdS1_S1_iiiiiddddS0_i,"",@"SHT_CUDA_INFO"
	.sectionflags	@""
	.align	4


	//----- nvinfo : EIATTR_CUDA_API_VERSION
	.align		4
        /*0000*/ 	.byte	0x04, 0x37
        /*0002*/ 	.short	(.L_107 - .L_106)
.L_106:
        /*0004*/ 	.word	0x00000082


	//----- nvinfo : EIATTR_KPARAM_INFO
	.align		4
.L_107:
        /*0008*/ 	.byte	0x04, 0x17
        /*000a*/ 	.short	(.L_109 - .L_108)
.L_108:
        /*000c*/ 	.word	0x00000000
        /*0010*/ 	.short	0x000e
        /*0012*/ 	.short	0x0060
        /*0014*/ 	.byte	0x00, 0xf0, 0x11, 0x00


	//----- nvinfo : EIATTR_KPARAM_INFO
	.align		4
.L_109:
        /*0018*/ 	.byte	0x04, 0x17
        /*001a*/ 	.short	(.L_111 - .L_110)
.L_110:
        /*001c*/ 	.word	0x00000000
        /*0020*/ 	.short	0x000d
        /*0022*/ 	.short	0x0058
        /*0024*/ 	.byte	0x00, 0xf5, 0x21, 0x00


	//----- nvinfo : EIATTR_KPARAM_INFO
	.align		4
.L_111:
        /*0028*/ 	.byte	0x04, 0x17
        /*002a*/ 	.short	(.L_113 - .L_112)
.L_112:
        /*002c*/ 	.word	0x00000000
        /*0030*/ 	.short	0x000c
        /*0032*/ 	.short	0x0050
        /*0034*/ 	.byte	0x00, 0xf0, 0x21, 0x00


	//----- nvinfo : EIATTR_KPARAM_INFO
	.align		4
.L_113:
        /*0038*/ 	.byte	0x04, 0x17
        /*003a*/ 	.short	(.L_115 - .L_114)
.L_114:
        /*003c*/ 	.word	0x00000000
        /*0040*/ 	.short	0x000b
        /*0042*/ 	.short	0x0048
        /*0044*/ 	.byte	0x00, 0xf0, 0x21, 0x00


	//----- nvinfo : EIATTR_KPARAM_INFO
	.align		4
.L_115:
        /*0048*/ 	.byte	0x04, 0x17
        /*004a*/ 	.short	(.L_117 - .L_116)
.L_116:
        /*004c*/ 	.word	0x00000000
        /*0050*/ 	.short	0x000a
        /*0052*/ 	.short	0x0040
        /*0054*/ 	.byte	0x00, 0xf0, 0x21, 0x00


	//----- nvinfo : EIATTR_KPARAM_INFO
	.align		4
.L_117:
        /*0058*/ 	.byte	0x04, 0x17
        /*005a*/ 	.short	(.L_119 - .L_118)
.L_118:
        /*005c*/ 	.word	0x00000000
        /*0060*/ 	.short	0x0009
        /*0062*/ 	.short	0x0038
        /*0064*/ 	.byte	0x00, 0xf0, 0x21, 0x00


	//----- nvinfo : EIATTR_KPARAM_INFO
	.align		4
.L_119:
        /*0068*/ 	.byte	0x04, 0x17
        /*006a*/ 	.short	(.L_121 - .L_120)
.L_120:
        /*006c*/ 	.word	0x00000000
        /*0070*/ 	.short	0x0008
        /*0072*/ 	.short	0x0030
        /*0074*/ 	.byte	0x00, 0xf0, 0x11, 0x00


	//----- nvinfo : EIATTR_KPARAM_INFO
	.align		4
.L_121:
        /*0078*/ 	.byte	0x04, 0x17
        /*007a*/ 	.short	(.L_123 - .L_122)
.L_122:
        /*007c*/ 	.word	0x00000000
        /*0080*/ 	.short	0x0007
        /*0082*/ 	.short	0x002c
        /*0084*/ 	.byte	0x00, 0xf0, 0x11, 0x00


	//----- nvinfo : EIATTR_KPARAM_INFO
	.align		4
.L_123:
        /*0088*/ 	.byte	0x04, 0x17
        /*008a*/ 	.short	(.L_125 - .L_124)
.L_124:
        /*008c*/ 	.word	0x00000000
        /*0090*/ 	.short	0x0006
        /*0092*/ 	.short	0x0028
        /*0094*/ 	.byte	0x00, 0xf0, 0x11, 0x00


	//----- nvinfo : EIATTR_KPARAM_INFO
	.align		4
.L_125:
        /*0098*/ 	.byte	0x04, 0x17
        /*009a*/ 	.short	(.L_127 - .L_126)
.L_126:
        /*009c*/ 	.word	0x00000000
        /*00a0*/ 	.short	0x0005
        /*00a2*/ 	.short	0x0024
        /*00a4*/ 	.byte	0x00, 0xf0, 0x11, 0x00


	//----- nvinfo : EIATTR_KPARAM_INFO
	.align		4
.L_127:
        /*00a8*/ 	.byte	0x04, 0x17
        /*00aa*/ 	.short	(.L_129 - .L_128)
.L_128:
        /*00ac*/ 	.word	0x00000000
        /*00b0*/ 	.short	0x0004
        /*00b2*/ 	.short	0x0020
        /*00b4*/ 	.byte	0x00, 0xf0, 0x11, 0x00


	//----- nvinfo : EIATTR_KPARAM_INFO
	.align		4
.L_129:
        /*00b8*/ 	.byte	0x04, 0x17
        /*00ba*/ 	.short	(.L_131 - .L_130)
.L_130:
        /*00bc*/ 	.word	0x00000000
        /*00c0*/ 	.short	0x0003
        /*00c2*/ 	.short	0x0018
        /*00c4*/ 	.byte	0x00, 0xf5, 0x21, 0x00


	//----- nvinfo : EIATTR_KPARAM_INFO
	.align		4
.L_131:
        /*00c8*/ 	.byte	0x04, 0x17
        /*00ca*/ 	.short	(.L_133 - .L_132)
.L_132:
        /*00cc*/ 	.word	0x00000000
        /*00d0*/ 	.short	0x0002
        /*00d2*/ 	.short	0x0010
        /*00d4*/ 	.byte	0x00, 0xf5, 0x21, 0x00


	//----- nvinfo : EIATTR_KPARAM_INFO
	.align		4
.L_133:
        /*00d8*/ 	.byte	0x04, 0x17
        /*00da*/ 	.short	(.L_135 - .L_134)
.L_134:
        /*00dc*/ 	.word	0x00000000
        /*00e0*/ 	.short	0x0001
        /*00e2*/ 	.short	0x0008
        /*00e4*/ 	.byte	0x00, 0xf5, 0x21, 0x00


	//----- nvinfo : EIATTR_KPARAM_INFO
	.align		4
.L_135:
        /*00e8*/ 	.byte	0x04, 0x17
        /*00ea*/ 	.short	(.L_137 - .L_136)
.L_136:
        /*00ec*/ 	.word	0x00000000
        /*00f0*/ 	.short	0x0000
        /*00f2*/ 	.short	0x0000
        /*00f4*/ 	.byte	0x00, 0xf5, 0x21, 0x00


	//----- nvinfo : EIATTR_SPARSE_MMA_MASK
	.align		4
.L_137:
        /*00f8*/ 	.byte	0x03, 0x50
        /*00fa*/ 	.short	0x0000


	//----- nvinfo : EIATTR_MAXREG_COUNT
	.align		4
        /*00fc*/ 	.byte	0x03, 0x1b
        /*00fe*/ 	.short	0x00ff


	//----- nvinfo : EIATTR_MERCURY_ISA_VERSION
	.align		4
        /*0100*/ 	.byte	0x03, 0x5f
        /*0102*/ 	.short	0x0101


	//----- nvinfo : EIATTR_VRC_CTA_INIT_COUNT
	.align		4
        /*0104*/ 	.byte	0x02, 0x4a
	.zero		1
	.zero		1


	//----- nvinfo : EIATTR_EXIT_INSTR_OFFSETS
	.align		4
        /*0108*/ 	.byte	0x04, 0x1c
        /*010a*/ 	.short	(.L_139 - .L_138)


	//   ....[0]....
.L_138:
        /*010c*/ 	.word	0x000000a0


	//   ....[1]....
        /*0110*/ 	.word	0x000015f0


	//----- nvinfo : EIATTR_CRS_STACK_SIZE
	.align		4
.L_139:
        /*0114*/ 	.byte	0x04, 0x1e
        /*0116*/ 	.short	(.L_141 - .L_140)
.L_140:
        /*0118*/ 	.word	0x00000000


	//----- nvinfo : EIATTR_CBANK_PARAM_SIZE
	.align		4
.L_141:
        /*011c*/ 	.byte	0x03, 0x19
        /*011e*/ 	.short	0x0064


	//----- nvinfo : EIATTR_PARAM_CBANK
	.align		4
        /*0120*/ 	.byte	0x04, 0x0a
        /*0122*/ 	.short	(.L_143 - .L_142)
	.align		4
.L_142:
        /*0124*/ 	.word	index@(.nv.constant0._Z8pixelintP6float2PdS1_S1_iiiiiddddS0_i)
        /*0128*/ 	.short	0x0380
        /*012a*/ 	.short	0x0064


	//----- nvinfo : EIATTR_SW_WAR
	.align		4
.L_143:
        /*012c*/ 	.byte	0x04, 0x36
        /*012e*/ 	.short	(.L_145 - .L_144)
.L_144:
        /*0130*/ 	.word	0x00000008
.L_145:


//--------------------- .nv.callgraph             --------------------------
	.section	.nv.callgraph,"",@"SHT_CUDA_CALLGRAPH"
	.align	4
	.sectionentsize	8
	.align		4
        /*0000*/ 	.word	0x00000000
	.align		4
        /*0004*/ 	.word	0xffffffff
	.align		4
        /*0008*/ 	.word	index@(_Z6setxyzPsPdS0_S0_iddddiiii)
	.align		4
        /*000c*/ 	.word	index@(malloc)
	.align		4
        /*0010*/ 	.word	0x00000000
	.align		4
        /*0014*/ 	.word	0xfffffffe
	.align		4
        /*0018*/ 	.word	0x00000000
	.align		4
        /*001c*/ 	.word	0xfffffffd
	.align		4
        /*0020*/ 	.word	0x00000000
	.align		4
        /*0024*/ 	.word	0xfffffffc


//--------------------- .nv.constant4             --------------------------
	.section	.nv.constant4,"a",@progbits
	.align	8
	.align		8
.nv.constant4:
        /*0000*/ 	.dword	__cudart_i2opi_d
	.align		8
        /*0008*/ 	.dword	__cudart_sin_cos_coeffs
	.align		8
        /*0010*/ 	.dword	malloc


//--------------------- .text._Z8setazoffPdS_iiiiii --------------------------
	.section	.text._Z8setazoffPdS_iiiiii,"ax",@progbits
	.align	128
        .global         _Z8setazoffPdS_iiiiii
        .type           _Z8setazoffPdS_iiiiii,@function
        .size           _Z8setazoffPdS_iiiiii,(.L_x_110 - _Z8setazoffPdS_iiiiii)
        .other          _Z8setazoffPdS_iiiiii,@"STO_CUDA_ENTRY STV_DEFAULT"
_Z8setazoffPdS_iiiiii:
.text._Z8setazoffPdS_iiiiii:
[----:B------:R-:W-:Y:S01]  /*0000*/  LDC R1, c[0x0][0x37c] ;  /* 0x0000df00ff017b82 */ /* 0x000fe20000000800 */
[----:B------:R-:W0:Y:S07]  /*0010*/  S2R R13, SR_TID.X ;  /* 0x00000000000d7919 */ /* 0x000e2e0000002100 */
[----:B------:R-:W0:Y:S01]  /*0020*/  S2UR UR4, SR_CTAID.X ;  /* 0x00000000000479c3 */ /* 0x000e220000002500 */
[----:B------:R-:W1:Y:S07]  /*0030*/  LDCU.64 UR8, c[0x0][0x390] ;  /* 0x00007200ff0877ac */ /* 0x000e6e0008000a00 */
[----:B------:R-:W0:Y:S01]  /*0040*/  LDC R2, c[0x0][0x360] ;  /* 0x0000d800ff027b82 */ /* 0x000e220000000800 */
[----:B-1----:R-:W-:Y:S01]  /*0050*/  UIMAD UR6, UR9, UR8, URZ ;  /* 0x00000008090672a4 */ /* 0x002fe2000f8e02ff */
[----:B0-----:R-:W-:-:S05]  /*0060*/  IMAD R13, R2, UR4, R13 ;  /* 0x00000004020d7c24 */ /* 0x001fca000f8e020d */
[----:B------:R-:W-:-:S13]  /*0070*/  ISETP.GE.AND P0, PT, R13, UR6, PT ;  /* 0x000000060d007c0c */ /* 0x000fda000bf06270 */
[----:B------:R-:W-:Y:S05]  /*0080*/  @P0 EXIT ;  /* 0x000000000000094d */ /* 0x000fea0003800000 */
[----:B------:R-:W0:Y:S01]  /*0090*/  LDCU.64 UR4, c[0x0][0x3a0] ;  /* 0x00007400ff0477ac */ /* 0x000e220008000a00 */
[----:B------:R-:W1:Y:S01]  /*00a0*/  LDC.64 R4, c[0x0][0x398] ;  /* 0x0000e600ff047b82 */ /* 0x000e620000000a00 */
[----:B------:R-:W-:Y:S01]  /*00b0*/  SHF.R.S32.HI R11, RZ, 0x1f, R13 ;  /* 0x0000001fff0b7819 */ /* 0x000fe2000001140d */
[----:B------:R-:W2:Y:S01]  /*00c0*/  LDCU.64 UR10, c[0x0][0x398] ;  /* 0x00007300ff0a77ac */ /* 0x000ea20008000a00 */
[----:B------:R-:W3:Y:S01]  /*00d0*/  LDCU UR9, c[0x0][0x370] ;  /* 0x00006e00ff0977ac */ /* 0x000ee20008000800 */
[----:B------:R-:W-:Y:S01]  /*00e0*/  USHF.R.S32.HI UR7, URZ, 0x1f, UR8 ;  /* 0x0000001fff077899 */ /* 0x000fe20008011408 */
[----:B------:R-:W4:Y:S01]  /*00f0*/  LDCU.64 UR12, c[0x0][0x358] ;  /* 0x00006b00ff0c77ac */ /* 0x000f220008000a00 */
[----:B0-----:R-:W-:Y:S01]  /*0100*/  ULEA.HI UR4, UR4, UR4, URZ, 0x1 ;  /* 0x0000000404047291 */ /* 0x001fe2000f8f08ff */
[----:B------:R-:W0:Y:S03]  /*0110*/  LDCU UR14, c[0x0][0x390] ;  /* 0x00007200ff0e77ac */ /* 0x000e260008000800 */
[----:B------:R-:W-:Y:S01]  /*0120*/  USHF.R.S32.HI UR4, URZ, 0x1, UR4 ;  /* 0x00000001ff047899 */ /* 0x000fe20008011404 */
[----:B---3--:R-:W-:Y:S01]  /*0130*/  IMAD R2, R2, UR9, RZ ;  /* 0x0000000902027c24 */ /* 0x008fe2000f8e02ff */
[----:B------:R-:W3:Y:S02]  /*0140*/  LDCU.128 UR16, c[0x0][0x380] ;  /* 0x00007000ff1077ac */ /* 0x000ee40008000c00 */
[----:B------:R-:W-:-:S05]  /*0150*/  UIADD3 UR5, UPT, UPT, -UR4, UR5, URZ ;  /* 0x0000000504057290 */ /* 0x000fca000fffe1ff */
[----:B------:R-:W0:Y:S01]  /*0160*/  I2F.F64 R6, UR4 ;  /* 0x0000000400067d12 */ /* 0x000e220008201c00 */
[----:B--2---:R-:W-:Y:S02]  /*0170*/  UIADD3 UR4, UPT, UPT, UR11, -UR10, URZ ;  /* 0x8000000a0b047290 */ /* 0x004fe4000fffe0ff */
[----:B------:R-:W-:-:S04]  /*0180*/  USHF.R.S32.HI UR8, URZ, 0x1f, UR6 ;  /* 0x0000001fff087899 */ /* 0x000fc80008011406 */
[----:B------:R-:W-:Y:S01]  /*0190*/  I2FP.F32.S32 R3, UR4 ;  /* 0x0000000400037c45 */ /* 0x000fe20008201400 */
[----:B----4-:R-:W2:Y:S07]  /*01a0*/  I2F.F64 R8, UR5 ;  /* 0x0000000500087d12 */ /* 0x010eae0008201c00 */
.L_x_7:
[----:B------:R-:W-:Y:S01]  /*01b0*/  LOP3.LUT R0, R11, UR7, RZ, 0xfc, !PT ;  /* 0x000000070b007c12 */ /* 0x000fe2000f8efcff */
[----:B------:R-:W-:Y:S03]  /*01c0*/  BSSY.RECONVERGENT B0, `(.L_x_0) ;  /* 0x0000018000007945 */ /* 0x000fe60003800200 */
[----:B------:R-:W-:-:S13]  /*01d0*/  ISETP.NE.U32.AND P0, PT, R0, RZ, PT ;  /* 0x000000ff0000720c */ /* 0x000fda0003f05070 */
[----:B0-----:R-:W-:Y:S05]  /*01e0*/  @P0 BRA `(.L_x_1) ;  /* 0x00000000004c0947 */ /* 0x001fea0003800000 */
[----:B0-----:R-:W0:Y:S01]  /*01f0*/  I2F.U32.RP R0, UR14 ;  /* 0x0000000e00007d06 */ /* 0x001e220008209000 */
[----:B------:R-:W-:-:S07]  /*0200*/  ISETP.NE.U32.AND P2, PT, RZ, UR14, PT ;  /* 0x0000000eff007c0c */ /* 0x000fce000bf45070 */
[----:B0-----:R-:W0:Y:S02]  /*0210*/  MUFU.RCP R0, R0 ;  /* 0x0000000000007308 */ /* 0x001e240000001000 */
[----:B0-----:R-:W-:-:S06]  /*0220*/  VIADD R14, R0, 0xffffffe ;  /* 0x0ffffffe000e7836 */ /* 0x001fcc0000000000 */
[----:B------:R0:W4:Y:S02]  /*0230*/  F2I.FTZ.U32.TRUNC.NTZ R15, R14 ;  /* 0x0000000e000f7305 */ /* 0x000124000021f000 */
[----:B0-----:R-:W-:Y:S02]  /*0240*/  IMAD.MOV.U32 R14, RZ, RZ, RZ ;  /* 0x000000ffff0e7224 */ /* 0x001fe400078e00ff */
[----:B----4-:R-:W-:-:S04]  /*0250*/  IMAD.MOV R17, RZ, RZ, -R15 ;  /* 0x000000ffff117224 */ /* 0x010fc800078e0a0f */
[----:B------:R-:W-:-:S04]  /*0260*/  IMAD R17, R17, UR14, RZ ;  /* 0x0000000e11117c24 */ /* 0x000fc8000f8e02ff */
[----:B------:R-:W-:-:S06]  /*0270*/  IMAD.HI.U32 R10, R15, R17, R14 ;  /* 0x000000110f0a7227 */ /* 0x000fcc00078e000e */
[----:B------:R-:W-:-:S04]  /*0280*/  IMAD.HI.U32 R10, R10, R13, RZ ;  /* 0x0000000d0a0a7227 */ /* 0x000fc800078e00ff */
[----:B------:R-:W-:-:S04]  /*0290*/  IMAD.MOV R12, RZ, RZ, -R10 ;  /* 0x000000ffff0c7224 */ /* 0x000fc800078e0a0a */
[----:B------:R-:W-:-:S05]  /*02a0*/  IMAD R12, R12, UR14, R13 ;  /* 0x0000000e0c0c7c24 */ /* 0x000fca000f8e020d */
[----:B------:R-:W-:-:S13]  /*02b0*/  ISETP.GE.U32.AND P0, PT, R12, UR14, PT ;  /* 0x0000000e0c007c0c */ /* 0x000fda000bf06070 */
[----:B------:R-:W-:Y:S02]  /*02c0*/  @P0 VIADD R12, R12, -UR14 ;  /* 0x8000000e0c0c0c36 */ /* 0x000fe40008000000 */
[----:B------:R-:W-:-:S03]  /*02d0*/  @P0 VIADD R10, R10, 0x1 ;  /* 0x000000010a0a0836 */ /* 0x000fc60000000000 */
[----:B------:R-:W-:-:S13]  /*02e0*/  ISETP.GE.U32.AND P1, PT, R12, UR14, PT ;  /* 0x0000000e0c007c0c */ /* 0x000fda000bf26070 */
[----:B------:R-:W-:Y:S01]  /*02f0*/  @P1 VIADD R10, R10, 0x1 ;  /* 0x000000010a0a1836 */ /* 0x000fe20000000000 */
[----:B------:R-:W-:Y:S01]  /*0300*/  @!P2 LOP3.LUT R10, RZ, UR14, RZ, 0x33, !PT ;  /* 0x0000000eff0aac12 */ /* 0x000fe2000f8e33ff */
[----:B------:R-:W-:Y:S06]  /*0310*/  BRA `(.L_x_2) ;  /* 0x0000000000087947 */ /* 0x000fec0003800000 */
.L_x_1:
[----:B------:R-:W-:-:S07]  /*0320*/  MOV R0, 0x340 ;  /* 0x0000034000007802 */ /* 0x000fce0000000f00 */
[----:B0123--:R-:W-:Y:S05]  /*0330*/  CALL.REL.NOINC `($__internal_0_$__cuda_sm20_div_s64) ;  /* 0x0000000000fc7944 */ /* 0x00ffea0003c00000 */
.L_x_2:
[----:B---3--:R-:W-:Y:S05]  /*0340*/  BSYNC.RECONVERGENT B0 ;  /* 0x0000000000007941 */ /* 0x008fea0003800200 */
.L_x_0:
[----:B------:R-:W-:Y:S01]  /*0350*/  IMAD.MOV R0, RZ, RZ, -R10 ;  /* 0x000000ffff007224 */ /* 0x000fe200078e0a0a */
[----:B------:R-:W-:Y:S03]  /*0360*/  BSSY.RECONVERGENT B0, `(.L_x_3) ;  /* 0x0000036000007945 */ /* 0x000fe60003800200 */
[----:B------:R-:W-:-:S05]  /*0370*/  IMAD R15, R0, UR14, R13 ;  /* 0x0000000e000f7c24 */ /* 0x000fca000f8e020d */
[----:B-1----:R-:W-:-:S04]  /*0380*/  ISETP.GT.AND P0, PT, R15, R5, PT ;  /* 0x000000050f00720c */ /* 0x002fc80003f04270 */
[----:B------:R-:W-:-:S13]  /*0390*/  ISETP.LT.OR P0, PT, R15, R4, P0 ;  /* 0x000000040f00720c */ /* 0x000fda0000701670 */
[----:B------:R-:W-:Y:S05]  /*03a0*/  @P0 BRA `(.L_x_4) ;  /* 0x0000000000c40947 */ /* 0x000fea0003800000 */
[----:B------:R-:W0:Y:S01]  /*03b0*/  MUFU.RCP R12, R3 ;  /* 0x00000003000c7308 */ /* 0x000e220000001000 */
[----:B------:R-:W-:Y:S01]  /*03c0*/  IMAD.IADD R0, R15, 0x1, -R4 ;  /* 0x000000010f007824 */ /* 0x000fe200078e0a04 */
[----:B------:R-:W-:Y:S04]  /*03d0*/  BSSY.RECONVERGENT B1, `(.L_x_5) ;  /* 0x000000c000017945 */ /* 0x000fe80003800200 */
[----:B------:R-:W-:-:S04]  /*03e0*/  I2FP.F32.S32 R0, R0 ;  /* 0x0000000000007245 */ /* 0x000fc80000201400 */
[----:B------:R-:W1:Y:S01]  /*03f0*/  FCHK P0, R0, R3 ;  /* 0x0000000300007302 */ /* 0x000e620000000000 */
[----:B0-----:R-:W-:-:S04]  /*0400*/  FFMA R15, -R3, R12, 1 ;  /* 0x3f800000030f7423 */ /* 0x001fc8000000010c */
[----:B------:R-:W-:-:S04]  /*0410*/  FFMA R15, R12, R15, R12 ;  /* 0x0000000f0c0f7223 */ /* 0x000fc8000000000c */
[----:B------:R-:W-:-:S04]  /*0420*/  FFMA R12, R0, R15, RZ ;  /* 0x0000000f000c7223 */ /* 0x000fc800000000ff */
[----:B------:R-:W-:-:S04]  /*0430*/  FFMA R14, -R3, R12, R0 ;  /* 0x0000000c030e7223 */ /* 0x000fc80000000100 */
[----:B------:R-:W-:Y:S01]  /*0440*/  FFMA R12, R15, R14, R12 ;  /* 0x0000000e0f0c7223 */ /* 0x000fe2000000000c */
[----:B-1----:R-:W-:Y:S06]  /*0450*/  @!P0 BRA `(.L_x_6) ;  /* 0x00000000000c8947 */ /* 0x002fec0003800000 */
[----:B------:R-:W-:-:S07]  /*0460*/  MOV R12, 0x480 ;  /* 0x00000480000c7802 */ /* 0x000fce0000000f00 */
[----:B--2---:R-:W-:Y:S05]  /*0470*/  CALL.REL.NOINC `($__internal_1_$__cuda_sm3x_div_rn_noftz_f32_slowpath) ;  /* 0x0000000400e47944 */ /* 0x004fea0003c00000 */
[----:B------:R-:W-:-:S07]  /*0480*/  IMAD.MOV.U32 R12, RZ, RZ, R0 ;  /* 0x000000ffff0c7224 */ /* 0x000fce00078e0000 */
.L_x_6:
[----:B------:R-:W-:Y:S05]  /*0490*/  BSYNC.RECONVERGENT B1 ;  /* 0x0000000000017941 */ /* 0x000fea0003800200 */
.L_x_5:
[----:B------:R-:W-:Y:S01]  /*04a0*/  IMAD R10, R10, 0x3, RZ ;  /* 0x000000030a0a7824 */ /* 0x000fe200078e02ff */
[----:B------:R-:W-:-:S04]  /*04b0*/  IADD3 R15, P1, PT, RZ, RZ, RZ ;  /* 0x000000ffff0f7210 */ /* 0x000fc80007f3e0ff */
[----:B------:R-:W-:Y:S02]  /*04c0*/  IADD3.X R0, PT, PT, R10, 0x1, RZ, P1, !PT ;  /* 0x000000010a007810 */ /* 0x000fe40000ffe4ff */
[----:B------:R-:W-:Y:S02]  /*04d0*/  SHF.R.S64 R16, RZ, 0x1d, R10 ;  /* 0x0000001dff107819 */ /* 0x000fe4000000100a */
[----:B------:R-:W-:Y:S02]  /*04e0*/  SHF.R.S64 R18, R15, 0x1d, R0 ;  /* 0x0000001d0f127819 */ /* 0x000fe40000001000 */
[----:B------:R-:W-:Y:S02]  /*04f0*/  IADD3 R16, P0, PT, R16, UR16, RZ ;  /* 0x0000001010107c10 */ /* 0x000fe4000ff1e0ff */
[----:B------:R-:W-:Y:S02]  /*0500*/  IADD3 R18, P2, PT, R18, UR16, RZ ;  /* 0x0000001012127c10 */ /* 0x000fe4000ff5e0ff */
[----:B------:R-:W-:-:S02]  /*0510*/  LEA.HI.X.SX32 R17, R10, UR17, 0x3, P0 ;  /* 0x000000110a117c11 */ /* 0x000fc400080f1eff */
[----:B------:R-:W-:Y:S02]  /*0520*/  LEA.HI.X.SX32 R19, R0, UR17, 0x3, P2 ;  /* 0x0000001100137c11 */ /* 0x000fe400090f1eff */
[----:B------:R-:W-:Y:S02]  /*0530*/  IADD3.X R0, PT, PT, R10, 0x2, RZ, P1, !PT ;  /* 0x000000020a007810 */ /* 0x000fe40000ffe4ff */
[----:B------:R-:W3:Y:S04]  /*0540*/  LDG.E.64 R16, desc[UR12][R16.64] ;  /* 0x0000000c10107981 */ /* 0x000ee8000c1e1b00 */
[----:B------:R-:W4:Y:S01]  /*0550*/  LDG.E.64 R18, desc[UR12][R18.64] ;  /* 0x0000000c12127981 */ /* 0x000f22000c1e1b00 */
[----:B------:R-:W-:-:S04]  /*0560*/  SHF.R.S64 R26, R15, 0x1d, R0 ;  /* 0x0000001d0f1a7819 */ /* 0x000fc80000001000 */
[----:B------:R-:W-:-:S04]  /*0570*/  IADD3 R26, P0, PT, R26, UR16, RZ ;  /* 0x000000101a1a7c10 */ /* 0x000fc8000ff1e0ff */
[----:B------:R-:W-:-:S05]  /*0580*/  LEA.HI.X.SX32 R27, R0, UR17, 0x3, P0 ;  /* 0x00000011001b7c11 */ /* 0x000fca00080f1eff */
[----:B------:R-:W5:Y:S01]  /*0590*/  LDG.E.64 R14, desc[UR12][R26.64] ;  /* 0x0000000c1a0e7981 */ /* 0x000f62000c1e1b00 */
[----:B------:R-:W0:Y:S01]  /*05a0*/  F2F.F64.F32 R20, R12 ;  /* 0x0000000c00147310 */ /* 0x000e220000201800 */
[----:B------:R-:W-:Y:S02]  /*05b0*/  IMAD.MOV.U32 R22, RZ, RZ, 0x0 ;  /* 0x00000000ff167424 */ /* 0x000fe400078e00ff */
[----:B------:R-:W-:-:S06]  /*05c0*/  IMAD.MOV.U32 R23, RZ, RZ, 0x40000000 ;  /* 0x40000000ff177424 */ /* 0x000fcc00078e00ff */
[----:B0-----:R-:W-:-:S08]  /*05d0*/  DFMA R20, R20, R22, -1 ;  /* 0xbff000001414742b */ /* 0x001fd00000000016 */
[C---:B---3--:R-:W-:Y:S01]  /*05e0*/  DMUL R22, R20.reuse, R16 ;  /* 0x0000001014167228 */ /* 0x048fe20000000000 */
[----:B------:R-:W-:Y:S01]  /*05f0*/  SHF.R.S64 R16, RZ, 0x1d, R13 ;  /* 0x0000001dff107819 */ /* 0x000fe2000000100d */
[----:B----4-:R-:W-:-:S03]  /*0600*/  DMUL R24, R20, R18 ;  /* 0x0000001214187228 */ /* 0x010fc60000000000 */
[----:B------:R-:W-:-:S04]  /*0610*/  IADD3 R16, P2, PT, R16, UR18, RZ ;  /* 0x0000001210107c10 */ /* 0x000fc8000ff5e0ff */
[----:B------:R-:W-:Y:S01]  /*0620*/  LEA.HI.X.SX32 R17, R13, UR19, 0x3, P2 ;  /* 0x000000130d117c11 */ /* 0x000fe200090f1eff */
[----:B------:R-:W-:-:S08]  /*0630*/  DFMA R22, R20, R22, R24 ;  /* 0x000000161416722b */ /* 0x000fd00000000018 */
[----:B-----5:R-:W-:-:S08]  /*0640*/  DADD R14, R22, R14 ;  /* 0x00000000160e7229 */ /* 0x020fd0000000000e */
[C---:B--2---:R-:W-:Y:S02]  /*0650*/  DSETP.GEU.AND P1, PT, R14.reuse, R8, PT ;  /* 0x000000080e00722a */ /* 0x044fe40003f2e000 */
[----:B------:R-:W-:-:S04]  /*0660*/  DSETP.GT.AND P0, PT, R14, R6, PT ;  /* 0x000000060e00722a */ /* 0x000fc80003f04000 */
[----:B------:R-:W-:Y:S02]  /*0670*/  FSEL R14, R14, RZ, !P1 ;  /* 0x000000ff0e0e7208 */ /* 0x000fe40004800000 */
[----:B------:R-:W-:Y:S02]  /*0680*/  FSEL R15, R15, -1.875, !P1 ;  /* 0xbff000000f0f7808 */ /* 0x000fe40004800000 */
[----:B------:R-:W-:Y:S02]  /*0690*/  FSEL R14, R14, RZ, P0 ;  /* 0x000000ff0e0e7208 */ /* 0x000fe40000000000 */
[----:B------:R-:W-:-:S05]  /*06a0*/  FSEL R15, R15, -1.875, P0 ;  /* 0xbff000000f0f7808 */ /* 0x000fca0000000000 */
[----:B------:R0:W-:Y:S02]  /*06b0*/  STG.E.64 desc[UR12][R16.64], R14 ;  /* 0x0000000e10007986 */ /* 0x0001e4000c101b0c */
.L_x_4:
[----:B------:R-:W-:Y:S05]  /*06c0*/  BSYNC.RECONVERGENT B0 ;  /* 0x0000000000007941 */ /* 0x000fea0003800200 */
.L_x_3:
[----:B------:R-:W-:-:S04]  /*06d0*/  IADD3 R13, P0, PT, R2, R13, RZ ;  /* 0x0000000d020d7210 */ /* 0x000fc80007f1e0ff */
[----:B------:R-:W-:Y:S02]  /*06e0*/  LEA.HI.X.SX32 R11, R2, R11, 0x1, P0 ;  /* 0x0000000b020b7211 */ /* 0x000fe400000f0eff */
[----:B------:R-:W-:-:S04]  /*06f0*/  ISETP.GE.U32.AND P0, PT, R13, UR6, PT ;  /* 0x000000060d007c0c */ /* 0x000fc8000bf06070 */
[----:B------:R-:W-:-:S13]  /*0700*/  ISETP.GE.AND.EX P0, PT, R11, UR8, PT, P0 ;  /* 0x000000080b007c0c */ /* 0x000fda000bf06300 */
[----:B------:R-:W-:Y:S05]  /*0710*/  @!P0 BRA `(.L_x_7) ;  /* 0xfffffff800a48947 */ /* 0x000fea000383ffff */
[----:B------:R-:W-:Y:S05]  /*0720*/  EXIT ;  /* 0x000000000000794d */ /* 0x000fea0003800000 */
        .weak           $__internal_0_$__cuda_sm20_div_s64
        .type           $__internal_0_$__cuda_sm20_div_s64,@function
        .size           $__internal_0_$__cuda_sm20_div_s64,($__internal_1_$__cuda_sm3x_div_rn_noftz_f32_slowpath - $__internal_0_$__cuda_sm20_div_s64)
$__internal_0_$__cuda_sm20_div_s64:
[----:B------:R-:W0:Y:S01]  /*0730*/  LDCU UR9, c[0x0][0x390] ;  /* 0x00007200ff0977ac */ /* 0x000e220008000800 */
[----:B------:R-:W-:Y:S01]  /*0740*/  ISETP.GE.AND P3, PT, R11, RZ, PT ;  /* 0x000000ff0b00720c */ /* 0x000fe20003f66270 */
[----:B------:R-:W-:Y:S02]  /*0750*/  UISETP.GE.AND UP0, UPT, UR7, URZ, UPT ;  /* 0x000000ff0700728c */ /* 0x000fe4000bf06270 */
[----:B0-----:R-:W-:-:S04]  /*0760*/  UIADD3 UR4, UP1, UPT, URZ, -UR9, URZ ;  /* 0x80000009ff047290 */ /* 0x001fc8000ff3e0ff */
[----:B------:R-:W-:Y:S02]  /*0770*/  UIADD3.X UR5, UPT, UPT, URZ, ~UR7, URZ, UP1, !UPT ;  /* 0x80000007ff057290 */ /* 0x000fe40008ffe4ff */
[----:B------:R-:W-:Y:S02]  /*0780*/  USEL UR4, UR4, UR9, !UP0 ;  /* 0x0000000904047287 */ /* 0x000fe4000c000000 */
[----:B------:R-:W-:-:S09]  /*0790*/  USEL UR5, UR5, UR7, !UP0 ;  /* 0x0000000705057287 */ /* 0x000fd2000c000000 */
[----:B------:R-:W0:Y:S08]  /*07a0*/  I2F.U64.RP R10, UR4 ;  /* 0x00000004000a7d12 */ /* 0x000e300008309000 */
[----:B0-----:R-:W0:Y:S02]  /*07b0*/  MUFU.RCP R10, R10 ;  /* 0x0000000a000a7308 */ /* 0x001e240000001000 */
[----:B0-----:R-:W-:-:S06]  /*07c0*/  VIADD R14, R10, 0x1ffffffe ;  /* 0x1ffffffe0a0e7836 */ /* 0x001fcc0000000000 */
[----:B------:R-:W0:Y:S02]  /*07d0*/  F2I.U64.TRUNC R14, R14 ;  /* 0x0000000e000e7311 */ /* 0x000e24000020d800 */
[----:B0-----:R-:W-:-:S04]  /*07e0*/  IMAD.WIDE.U32 R16, R14, UR4, RZ ;  /* 0x000000040e107c25 */ /* 0x001fc8000f8e00ff */
[----:B------:R-:W-:Y:S01]  /*07f0*/  IMAD R17, R14, UR5, R17 ;  /* 0x000000050e117c24 */ /* 0x000fe2000f8e0211 */
[----:B------:R-:W-:-:S03]  /*0800*/  IADD3 R19, P0, PT, RZ, -R16, RZ ;  /* 0x80000010ff137210 */ /* 0x000fc60007f1e0ff */
[----:B------:R-:W-:Y:S02]  /*0810*/  IMAD R17, R15, UR4, R17 ;  /* 0x000000040f117c24 */ /* 0x000fe4000f8e0211 */
[----:B------:R-:W-:-:S04]  /*0820*/  IMAD.HI.U32 R16, R14, R19, RZ ;  /* 0x000000130e107227 */ /* 0x000fc800078e00ff */
[----:B------:R-:W-:Y:S02]  /*0830*/  IMAD.X R21, RZ, RZ, ~R17, P0 ;  /* 0x000000ffff157224 */ /* 0x000fe400000e0e11 */
[----:B------:R-:W-:Y:S02]  /*0840*/  IMAD.MOV.U32 R17, RZ, RZ, R14 ;  /* 0x000000ffff117224 */ /* 0x000fe400078e000e */
[-C--:B------:R-:W-:Y:S02]  /*0850*/  IMAD R23, R15, R21.reuse, RZ ;  /* 0x000000150f177224 */ /* 0x080fe400078e02ff */
[----:B------:R-:W-:-:S04]  /*0860*/  IMAD.WIDE.U32 R16, P0, R14, R21, R16 ;  /* 0x000000150e107225 */ /* 0x000fc80007800010 */
[----:B------:R-:W-:-:S04]  /*0870*/  IMAD.HI.U32 R16, P1, R15, R19, R16 ;  /* 0x000000130f107227 */ /* 0x000fc80007820010 */
[----:B------:R-:W-:Y:S01]  /*0880*/  IMAD.HI.U32 R19, R15, R21, RZ ;  /* 0x000000150f137227 */ /* 0x000fe200078e00ff */
[----:B------:R-:W-:-:S03]  /*0890*/  IADD3 R17, P2, PT, R23, R16, RZ ;  /* 0x0000001017117210 */ /* 0x000fc60007f5e0ff */
[----:B------:R-:W-:Y:S02]  /*08a0*/  IMAD.X R19, R19, 0x1, R15, P0 ;  /* 0x0000000113137824 */ /* 0x000fe400000e060f */
[----:B------:R-:W-:-:S03]  /*08b0*/  IMAD.WIDE.U32 R14, R17, UR4, RZ ;  /* 0x00000004110e7c25 */ /* 0x000fc6000f8e00ff */
[----:B------:R-:W-:Y:S01]  /*08c0*/  IADD3.X R19, PT, PT, RZ, RZ, R19, P2, P1 ;  /* 0x000000ffff137210 */ /* 0x000fe200017e2413 */
[----:B------:R-:W-:Y:S01]  /*08d0*/  IMAD R10, R17, UR5, R15 ;  /* 0x00000005110a7c24 */ /* 0x000fe2000f8e020f */
[----:B------:R-:W-:-:S03]  /*08e0*/  IADD3 R15, P0, PT, RZ, -R14, RZ ;  /* 0x8000000eff0f7210 */ /* 0x000fc60007f1e0ff */
[----:B------:R-:W-:Y:S02]  /*08f0*/  IMAD R10, R19, UR4, R10 ;  /* 0x00000004130a7c24 */ /* 0x000fe4000f8e020a */
[----:B------:R-:W-:-:S04]  /*0900*/  IMAD.HI.U32 R16, R17, R15, RZ ;  /* 0x0000000f11107227 */ /* 0x000fc800078e00ff */
[----:B------:R-:W-:Y:S01]  /*0910*/  IMAD.X R14, RZ, RZ, ~R10, P0 ;  /* 0x000000ffff0e7224 */ /* 0x000fe200000e0e0a */
[----:B------:R-:W-:-:S03]  /*0920*/  IADD3 R10, P4, PT, RZ, -R13, RZ ;  /* 0x8000000dff0a7210 */ /* 0x000fc60007f9e0ff */
[----:B------:R-:W-:-:S04]  /*0930*/  IMAD.WIDE.U32 R16, P0, R17, R14, R16 ;  /* 0x0000000e11107225 */ /* 0x000fc80007800010 */
[----:B------:R-:W-:Y:S01]  /*0940*/  IMAD.HI.U32 R12, P1, R19, R15, R16 ;  /* 0x0000000f130c7227 */ /* 0x000fe20007820010 */
[----:B------:R-:W-:-:S03]  /*0950*/  SEL R17, R10, R13, !P3 ;  /* 0x0000000d0a117207 */ /* 0x000fc60005800000 */
[CC--:B------:R-:W-:Y:S02]  /*0960*/  IMAD R15, R19.reuse, R14.reuse, RZ ;  /* 0x0000000e130f7224 */ /* 0x0c0fe400078e02ff */
[----:B------:R-:W-:-:S03]  /*0970*/  IMAD.HI.U32 R10, R19, R14, RZ ;  /* 0x0000000e130a7227 */ /* 0x000fc600078e00ff */
[----:B------:R-:W-:Y:S01]  /*0980*/  IADD3 R12, P2, PT, R15, R12, RZ ;  /* 0x0000000c0f0c7210 */ /* 0x000fe20007f5e0ff */
[----:B------:R-:W-:Y:S02]  /*0990*/  IMAD.X R16, RZ, RZ, ~R11, P4 ;  /* 0x000000ffff107224 */ /* 0x000fe400020e0e0b */
[----:B------:R-:W-:Y:S02]  /*09a0*/  IMAD.X R10, R10, 0x1, R19, P0 ;  /* 0x000000010a0a7824 */ /* 0x000fe400000e0613 */
[----:B------:R-:W-:Y:S01]  /*09b0*/  IMAD.HI.U32 R14, R12, R17, RZ ;  /* 0x000000110c0e7227 */ /* 0x000fe200078e00ff */
[----:B------:R-:W-:Y:S02]  /*09c0*/  SEL R19, R16, R11, !P3 ;  /* 0x0000000b10137207 */ /* 0x000fe40005800000 */
[----:B------:R-:W-:Y:S01]  /*09d0*/  IADD3.X R10, PT, PT, RZ, RZ, R10, P2, P1 ;  /* 0x000000ffff0a7210 */ /* 0x000fe200017e240a */
[----:B------:R-:W-:Y:S02]  /*09e0*/  IMAD.MOV.U32 R15, RZ, RZ, RZ ;  /* 0x000000ffff0f7224 */ /* 0x000fe400078e00ff */
[----:B------:R-:W-:-:S04]  /*09f0*/  IMAD.WIDE.U32 R14, R12, R19, R14 ;  /* 0x000000130c0e7225 */ /* 0x000fc800078e000e */
[C---:B------:R-:W-:Y:S02]  /*0a00*/  IMAD R21, R10.reuse, R19, RZ ;  /* 0x000000130a157224 */ /* 0x040fe400078e02ff */
[----:B------:R-:W-:-:S04]  /*0a10*/  IMAD.HI.U32 R14, P0, R10, R17, R14 ;  /* 0x000000110a0e7227 */ /* 0x000fc8000780000e */
[----:B------:R-:W-:Y:S01]  /*0a20*/  IMAD.HI.U32 R10, R10, R19, RZ ;  /* 0x000000130a0a7227 */ /* 0x000fe200078e00ff */
[----:B------:R-:W-:-:S03]  /*0a30*/  IADD3 R21, P1, PT, R21, R14, RZ ;  /* 0x0000000e15157210 */ /* 0x000fc60007f3e0ff */
[----:B------:R-:W-:Y:S02]  /*0a40*/  IMAD.X R10, RZ, RZ, R10, P0 ;  /* 0x000000ffff0a7224 */ /* 0x000fe400000e060a */
[----:B------:R-:W-:-:S04]  /*0a50*/  IMAD.WIDE.U32 R14, R21, UR4, RZ ;  /* 0x00000004150e7c25 */ /* 0x000fc8000f8e00ff */
[----:B------:R-:W-:Y:S01]  /*0a60*/  IMAD.X R10, RZ, RZ, R10, P1 ;  /* 0x000000ffff0a7224 */ /* 0x000fe200008e060a */
[----:B------:R-:W-:Y:S01]  /*0a70*/  IADD3 R17, P1, PT, -R14, R17, RZ ;  /* 0x000000110e117210 */ /* 0x000fe20007f3e1ff */
[----:B------:R-:W-:-:S03]  /*0a80*/  IMAD R15, R21, UR5, R15 ;  /* 0x00000005150f7c24 */ /* 0x000fc6000f8e020f */
[----:B------:R-:W-:Y:S01]  /*0a90*/  ISETP.GE.U32.AND P0, PT, R17, UR4, PT ;  /* 0x0000000411007c0c */ /* 0x000fe2000bf06070 */
[----:B------:R-:W-:-:S04]  /*0aa0*/  IMAD R10, R10, UR4, R15 ;  /* 0x000000040a0a7c24 */ /* 0x000fc8000f8e020f */
[----:B------:R-:W-:Y:S01]  /*0ab0*/  IMAD.X R19, R19, 0x1, ~R10, P1 ;  /* 0x0000000113137824 */ /* 0x000fe200008e0e0a */
[----:B------:R-:W-:Y:S01]  /*0ac0*/  IADD3 R12, P1, PT, R17, -UR4, RZ ;  /* 0x80000004110c7c10 */ /* 0x000fe2000ff3e0ff */
[----:B------:R-:W-:-:S03]  /*0ad0*/  VIADD R10, R21, 0x1 ;  /* 0x00000001150a7836 */ /* 0x000fc60000000000 */
[C---:B------:R-:W-:Y:S02]  /*0ae0*/  ISETP.GE.U32.AND.EX P0, PT, R19.reuse, UR5, PT, P0 ;  /* 0x0000000513007c0c */ /* 0x040fe4000bf06100 */
[----:B------:R-:W-:Y:S02]  /*0af0*/  IADD3.X R14, PT, PT, R19, ~UR5, RZ, P1, !PT ;  /* 0x80000005130e7c10 */ /* 0x000fe40008ffe4ff */
[----:B------:R-:W-:Y:S02]  /*0b00*/  SEL R12, R12, R17, P0 ;  /* 0x000000110c0c7207 */ /* 0x000fe40000000000 */
[----:B------:R-:W-:Y:S02]  /*0b10*/  SEL R21, R10, R21, P0 ;  /* 0x000000150a157207 */ /* 0x000fe40000000000 */
[----:B------:R-:W-:Y:S02]  /*0b20*/  SEL R14, R14, R19, P0 ;  /* 0x000000130e0e7207 */ /* 0x000fe40000000000 */
[----:B------:R-:W-:Y:S01]  /*0b30*/  ISETP.GE.U32.AND P0, PT, R12, UR4, PT ;  /* 0x000000040c007c0c */ /* 0x000fe2000bf06070 */
[----:B------:R-:W-:Y:S01]  /*0b40*/  VIADD R10, R21, 0x1 ;  /* 0x00000001150a7836 */ /* 0x000fe20000000000 */
[----:B------:R-:W-:-:S02]  /*0b50*/  LOP3.LUT R12, R11, UR7, RZ, 0x3c, !PT ;  /* 0x000000070b0c7c12 */ /* 0x000fc4000f8e3cff */
[----:B------:R-:W-:Y:S01]  /*0b60*/  ISETP.GE.U32.AND.EX P0, PT, R14, UR5, PT, P0 ;  /* 0x000000050e007c0c */ /* 0x000fe2000bf06100 */
[----:B------:R-:W-:Y:S01]  /*0b70*/  IMAD.MOV.U32 R14, RZ, RZ, R0 ;  /* 0x000000ffff0e7224 */ /* 0x000fe200078e0000 */
[----:B------:R-:W-:Y:S02]  /*0b80*/  ISETP.GE.AND P1, PT, R12, RZ, PT ;  /* 0x000000ff0c00720c */ /* 0x000fe40003f26270 */
[----:B------:R-:W-:Y:S02]  /*0b90*/  SEL R10, R10, R21, P0 ;  /* 0x000000150a0a7207 */ /* 0x000fe40000000000 */
[----:B------:R-:W-:-:S03]  /*0ba0*/  ISETP.NE.U32.AND P0, PT, RZ, UR9, PT ;  /* 0x00000009ff007c0c */ /* 0x000fc6000bf05070 */
[----:B------:R-:W-:Y:S01]  /*0bb0*/  IMAD.MOV R15, RZ, RZ, -R10 ;  /* 0x000000ffff0f7224 */ /* 0x000fe200078e0a0a */
[----:B------:R-:W-:-:S04]  /*0bc0*/  ISETP.NE.AND.EX P0, PT, RZ, UR7, PT, P0 ;  /* 0x00000007ff007c0c */ /* 0x000fc8000bf05300 */
[----:B------:R-:W-:Y:S01]  /*0bd0*/  SEL R10, R15, R10, !P1 ;  /* 0x0000000a0f0a7207 */ /* 0x000fe20004800000 */
[----:B------:R-:W-:-:S03]  /*0be0*/  IMAD.MOV.U32 R15, RZ, RZ, 0x0 ;  /* 0x00000000ff0f7424 */ /* 0x000fc600078e00ff */
[----:B------:R-:W-:Y:S01]  /*0bf0*/  SEL R10, R10, 0xffffffff, P0 ;  /* 0xffffffff0a0a7807 */ /* 0x000fe20000000000 */
[----:B------:R-:W-:Y:S06]  /*0c00*/  RET.REL.NODEC R14 `(_Z8setazoffPdS_iiiiii) ;  /* 0xfffffff00efc7950 */ /* 0x000fec0003c3ffff */
        .weak           $__internal_1_$__cuda_sm3x_div_rn_noftz_f32_slowpath
        .type           $__internal_1_$__cuda_sm3x_div_rn_noftz_f32_slowpath,@function
        .size           $__internal_1_$__cuda_sm3x_div_rn_noftz_f32_slowpath,(.L_x_110 - $__internal_1_$__cuda_sm3x_div_rn_noftz_f32_slowpath)
$__internal_1_$__cuda_sm3x_div_rn_noftz_f32_slowpath:
[--C-:B------:R-:W-:Y:S01]  /*0c10*/  SHF.R.U32.HI R14, RZ, 0x17, R3.reuse ;  /* 0x00000017ff0e7819 */ /* 0x100fe20000011603 */
[----:B------:R-:W-:Y:S01]  /*0c20*/  BSSY.RECONVERGENT B2, `(.L_x_8) ;  /* 0x0000064000027945 */ /* 0x000fe20003800200 */
[--C-:B------:R-:W-:Y:S01]  /*0c30*/  SHF.R.U32.HI R15, RZ, 0x17, R0.reuse ;  /* 0x00000017ff0f7819 */ /* 0x100fe20000011600 */
[----:B------:R-:W-:Y:S01]  /*0c40*/  IMAD.MOV.U32 R16, RZ, RZ, R0 ;  /* 0x000000ffff107224 */ /* 0x000fe200078e0000 */
[----:B------:R-:W-:Y:S01]  /*0c50*/  LOP3.LUT R14, R14, 0xff, RZ, 0xc0, !PT ;  /* 0x000000ff0e0e7812 */ /* 0x000fe200078ec0ff */
[----:B------:R-:W-:Y:S01]  /*0c60*/  IMAD.MOV.U32 R17, RZ, RZ, R3 ;  /* 0x000000ffff117224 */ /* 0x000fe200078e0003 */
[----:B------:R-:W-:-:S03]  /*0c70*/  LOP3.LUT R19, R15, 0xff, RZ, 0xc0, !PT ;  /* 0x000000ff0f137812 */ /* 0x000fc600078ec0ff */
[----:B------:R-:W-:Y:S02]  /*0c80*/  VIADD R18, R14, 0xffffffff ;  /* 0xffffffff0e127836 */ /* 0x000fe40000000000 */
[----:B------:R-:W-:-:S03]  /*0c90*/  VIADD R20, R19, 0xffffffff ;  /* 0xffffffff13147836 */ /* 0x000fc60000000000 */
[----:B------:R-:W-:-:S04]  /*0ca0*/  ISETP.GT.U32.AND P0, PT, R18, 0xfd, PT ;  /* 0x000000fd1200780c */ /* 0x000fc80003f04070 */
[----:B------:R-:W-:-:S13]  /*0cb0*/  ISETP.GT.U32.OR P0, PT, R20, 0xfd, P0 ;  /* 0x000000fd1400780c */ /* 0x000fda0000704470 */
[----:B------:R-:W-:Y:S01]  /*0cc0*/  @!P0 IMAD.MOV.U32 R15, RZ, RZ, RZ ;  /* 0x000000ffff0f8224 */ /* 0x000fe200078e00ff */
[----:B------:R-:W-:Y:S06]  /*0cd0*/  @!P0 BRA `(.L_x_9) ;  /* 0x00000000005c8947 */ /* 0x000fec0003800000 */
[----:B------:R-:W-:Y:S02]  /*0ce0*/  FSETP.GTU.FTZ.AND P1, PT, |R3|, +INF , PT ;  /* 0x7f8000000300780b */ /* 0x000fe40003f3c200 */
[----:B------:R-:W-:-:S04]  /*0cf0*/  FSETP.GTU.FTZ.AND P0, PT, |R0|, +INF , PT ;  /* 0x7f8000000000780b */ /* 0x000fc80003f1c200 */
[----:B------:R-:W-:-:S13]  /*0d00*/  PLOP3.LUT P0, PT, P0, P1, PT, 0xf8, 0x8f ;  /* 0x00000000008f781c */ /* 0x000fda0000703f70 */
[----:B------:R-:W-:Y:S05]  /*0d10*/  @P0 BRA `(.L_x_10) ;  /* 0x00000004004c0947 */ /* 0x000fea0003800000 */
[----:B------:R-:W-:-:S13]  /*0d20*/  LOP3.LUT P0, RZ, R17, 0x7fffffff, R16, 0xc8, !PT ;  /* 0x7fffffff11ff7812 */ /* 0x000fda000780c810 */
[----:B------:R-:W-:Y:S05]  /*0d30*/  @!P0 BRA `(.L_x_11) ;  /* 0x00000004003c8947 */ /* 0x000fea0003800000 */
[C---:B------:R-:W-:Y:S02]  /*0d40*/  FSETP.NEU.FTZ.AND P2, PT, |R0|.reuse, +INF , PT ;  /* 0x7f8000000000780b */ /* 0x040fe40003f5d200 */
[----:B------:R-:W-:Y:S02]  /*0d50*/  FSETP.NEU.FTZ.AND P1, PT, |R3|, +INF , PT ;  /* 0x7f8000000300780b */ /* 0x000fe40003f3d200 */
[----:B------:R-:W-:-:S11]  /*0d60*/  FSETP.NEU.FTZ.AND P0, PT, |R0|, +INF , PT ;  /* 0x7f8000000000780b */ /* 0x000fd60003f1d200 */
[----:B------:R-:W-:Y:S05]  /*0d70*/  @!P1 BRA !P2, `(.L_x_11) ;  /* 0x00000004002c9947 */ /* 0x000fea0005000000 */
[----:B------:R-:W-:-:S04]  /*0d80*/  LOP3.LUT P2, RZ, R16, 0x7fffffff, RZ, 0xc0, !PT ;  /* 0x7fffffff10ff7812 */ /* 0x000fc8000784c0ff */
[----:B------:R-:W-:-:S13]  /*0d90*/  PLOP3.LUT P1, PT, P1, P2, PT, 0x2f, 0xf2 ;  /* 0x0000000000f2781c */ /* 0x000fda0000f24577 */
[----:B------:R-:W-:Y:S05]  /*0da0*/  @P1 BRA `(.L_x_12) ;  /* 0x0000000400181947 */ /* 0x000fea0003800000 */
[----:B------:R-:W-:-:S04]  /*0db0*/  LOP3.LUT P1, RZ, R17, 0x7fffffff, RZ, 0xc0, !PT ;  /* 0x7fffffff11ff7812 */ /* 0x000fc8000782c0ff */
[----:B------:R-:W-:-:S13]  /*0dc0*/  PLOP3.LUT P0, PT, P0, P1, PT, 0x2f, 0xf2 ;  /* 0x0000000000f2781c */ /* 0x000fda0000702577 */
[----:B------:R-:W-:Y:S05]  /*0dd0*/  @P0 BRA `(.L_x_13) ;  /* 0x0000000400000947 */ /* 0x000fea0003800000 */
[----:B------:R-:W-:Y:S02]  /*0de0*/  ISETP.GE.AND P0, PT, R20, RZ, PT ;  /* 0x000000ff1400720c */ /* 0x000fe40003f06270 */
[----:B------:R-:W-:-:S11]  /*0df0*/  ISETP.GE.AND P1, PT, R18, RZ, PT ;  /* 0x000000ff1200720c */ /* 0x000fd60003f26270 */
[----:B------:R-:W-:Y:S02]  /*0e00*/  @P0 IMAD.MOV.U32 R15, RZ, RZ, RZ ;  /* 0x000000ffff0f0224 */ /* 0x000fe400078e00ff */
[----:B------:R-:W-:Y:S01]  /*0e10*/  @!P0 FFMA R16, R0, 1.84467440737095516160e+19, RZ ;  /* 0x5f80000000108823 */ /* 0x000fe200000000ff */
[----:B------:R-:W-:Y:S02]  /*0e20*/  @!P0 IMAD.MOV.U32 R15, RZ, RZ, -0x40 ;  /* 0xffffffc0ff0f8424 */ /* 0x000fe400078e00ff */
[----:B------:R-:W-:Y:S02]  /*0e30*/  @!P1 FFMA R17, R3, 1.84467440737095516160e+19, RZ ;  /* 0x5f80000003119823 */ /* 0x000fe400000000ff */
[----:B------:R-:W-:-:S07]  /*0e40*/  @!P1 VIADD R15, R15, 0x40 ;  /* 0x000000400f0f9836 */ /* 0x000fce0000000000 */
.L_x_9:
[----:B------:R-:W-:Y:S01]  /*0e50*/  LEA R0, R14, 0xc0800000, 0x17 ;  /* 0xc08000000e007811 */ /* 0x000fe200078eb8ff */
[----:B------:R-:W-:Y:S01]  /*0e60*/  VIADD R19, R19, 0xffffff81 ;  /* 0xffffff8113137836 */ /* 0x000fe20000000000 */
[----:B------:R-:W-:Y:S03]  /*0e70*/  BSSY.RECONVERGENT B3, `(.L_x_14) ;  /* 0x0000035000037945 */ /* 0x000fe60003800200 */
[----:B------:R-:W-:Y:S02]  /*0e80*/  IMAD.IADD R18, R17, 0x1, -R0 ;  /* 0x0000000111127824 */ /* 0x000fe400078e0a00 */
[C---:B------:R-:W-:Y:S02]  /*0e90*/  IMAD R0, R19.reuse, -0x800000, R16 ;  /* 0xff80000013007824 */ /* 0x040fe400078e0210 */
[----:B------:R0:W1:Y:S01]  /*0ea0*/  MUFU.RCP R17, R18 ;  /* 0x0000001200117308 */ /* 0x0000620000001000 */
[----:B------:R-:W-:Y:S01]  /*0eb0*/  FADD.FTZ R21, -R18, -RZ ;  /* 0x800000ff12157221 */ /* 0x000fe20000010100 */
[----:B0-----:R-:W-:-:S05]  /*0ec0*/  IADD3 R18, PT, PT, R19, 0x7f, -R14 ;  /* 0x0000007f13127810 */ /* 0x001fca0007ffe80e */
[----:B------:R-:W-:Y:S02]  /*0ed0*/  IMAD.IADD R15, R18, 0x1, R15 ;  /* 0x00000001120f7824 */ /* 0x000fe400078e020f */
[----:B-1----:R-:W-:-:S04]  /*0ee0*/  FFMA R20, R17, R21, 1 ;  /* 0x3f80000011147423 */ /* 0x002fc80000000015 */
[----:B------:R-:W-:-:S04]  /*0ef0*/  FFMA R17, R17, R20, R17 ;  /* 0x0000001411117223 */ /* 0x000fc80000000011 */
[----:B------:R-:W-:-:S04]  /*0f00*/  FFMA R16, R0, R17, RZ ;  /* 0x0000001100107223 */ /* 0x000fc800000000ff */
[----:B------:R-:W-:-:S04]  /*0f10*/  FFMA R20, R21, R16, R0 ;  /* 0x0000001015147223 */ /* 0x000fc80000000000 */
[----:B------:R-:W-:-:S04]  /*0f20*/  FFMA R16, R17, R20, R16 ;  /* 0x0000001411107223 */ /* 0x000fc80000000010 */
[----:B------:R-:W-:-:S04]  /*0f30*/  FFMA R21, R21, R16, R0 ;  /* 0x0000001015157223 */ /* 0x000fc80000000000 */
[----:B------:R-:W-:-:S05]  /*0f40*/  FFMA R0, R17, R21, R16 ;  /* 0x0000001511007223 */ /* 0x000fca0000000010 */
[----:B------:R-:W-:-:S04]  /*0f50*/  SHF.R.U32.HI R14, RZ, 0x17, R0 ;  /* 0x00000017ff0e7819 */ /* 0x000fc80000011600 */
[----:B------:R-:W-:-:S05]  /*0f60*/  LOP3.LUT R14, R14, 0xff, RZ, 0xc0, !PT ;  /* 0x000000ff0e0e7812 */ /* 0x000fca00078ec0ff */
[----:B------:R-:W-:-:S04]  /*0f70*/  IMAD.IADD R18, R14, 0x1, R15 ;  /* 0x000000010e127824 */ /* 0x000fc800078e020f */
[----:B------:R-:W-:-:S05]  /*0f80*/  VIADD R14, R18, 0xffffffff ;  /* 0xffffffff120e7836 */ /* 0x000fca0000000000 */
[----:B------:R-:W-:-:S13]  /*0f90*/  ISETP.GE.U32.AND P0, PT, R14, 0xfe, PT ;  /* 0x000000fe0e00780c */ /* 0x000fda0003f06070 */
[----:B------:R-:W-:Y:S05]  /*0fa0*/  @!P0 BRA `(.L_x_15) ;  /* 0x0000000000808947 */ /* 0x000fea0003800000 */
[----:B------:R-:W-:-:S13]  /*0fb0*/  ISETP.GT.AND P0, PT, R18, 0xfe, PT ;  /* 0x000000fe1200780c */ /* 0x000fda0003f04270 */
[----:B------:R-:W-:Y:S05]  /*0fc0*/  @P0 BRA `(.L_x_16) ;  /* 0x00000000006c0947 */ /* 0x000fea0003800000 */
[----:B------:R-:W-:-:S13]  /*0fd0*/  ISETP.GE.AND P0, PT, R18, 0x1, PT ;  /* 0x000000011200780c */ /* 0x000fda0003f06270 */
[----:B------:R-:W-:Y:S05]  /*0fe0*/  @P0 BRA `(.L_x_17) ;  /* 0x0000000000740947 */ /* 0x000fea0003800000 */
[----:B------:R-:W-:Y:S02]  /*0ff0*/  ISETP.GE.AND P0, PT, R18, -0x18, PT ;  /* 0xffffffe81200780c */ /* 0x000fe40003f06270 */
[----:B------:R-:W-:-:S11]  /*1000*/  LOP3.LUT R0, R0, 0x80000000, RZ, 0xc0, !PT ;  /* 0x8000000000007812 */ /* 0x000fd600078ec0ff */
[----:B------:R-:W-:Y:S05]  /*1010*/  @!P0 BRA `(.L_x_17) ;  /* 0x0000000000688947 */ /* 0x000fea0003800000 */
[CCC-:B------:R-:W-:Y:S01]  /*1020*/  FFMA.RZ R14, R17.reuse, R21.reuse, R16.reuse ;  /* 0x00000015110e7223 */ /* 0x1c0fe2000000c010 */
[C---:B------:R-:W-:Y:S02]  /*1030*/  ISETP.NE.AND P2, PT, R18.reuse, RZ, PT ;  /* 0x000000ff1200720c */ /* 0x040fe40003f45270 */
[----:B------:R-:W-:Y:S02]  /*1040*/  ISETP.NE.AND P1, PT, R18, RZ, PT ;  /* 0x000000ff1200720c */ /* 0x000fe40003f25270 */
[----:B------:R-:W-:Y:S01]  /*1050*/  LOP3.LUT R15, R14, 0x7fffff, RZ, 0xc0, !PT ;  /* 0x007fffff0e0f7812 */ /* 0x000fe200078ec0ff */
[CCC-:B------:R-:W-:Y:S01]  /*1060*/  FFMA.RP R14, R17.reuse, R21.reuse, R16.reuse ;  /* 0x00000015110e7223 */ /* 0x1c0fe20000008010 */
[----:B------:R-:W-:Y:S01]  /*1070*/  FFMA.RM R17, R17, R21, R16 ;  /* 0x0000001511117223 */ /* 0x000fe20000004010 */
[----:B------:R-:W-:Y:S01]  /*1080*/  VIADD R16, R18, 0x20 ;  /* 0x0000002012107836 */ /* 0x000fe20000000000 */
[----:B------:R-:W-:Y:S01]  /*1090*/  LOP3.LUT R15, R15, 0x800000, RZ, 0xfc, !PT ;  /* 0x008000000f0f7812 */ /* 0x000fe200078efcff */
[----:B------:R-:W-:-:S02]  /*10a0*/  IMAD.MOV R18, RZ, RZ, -R18 ;  /* 0x000000ffff127224 */ /* 0x000fc400078e0a12 */
[----:B------:R-:W-:Y:S02]  /*10b0*/  FSETP.NEU.FTZ.AND P0, PT, R14, R17, PT ;  /* 0x000000110e00720b */ /* 0x000fe40003f1d000 */
[----:B------:R-:W-:Y:S02]  /*10c0*/  SHF.L.U32 R16, R15, R16, RZ ;  /* 0x000000100f107219 */ /* 0x000fe400000006ff */
[----:B------:R-:W-:Y:S02]  /*10d0*/  SEL R14, R18, RZ, P2 ;  /* 0x000000ff120e7207 */ /* 0x000fe40001000000 */
[----:B------:R-:W-:Y:S02]  /*10e0*/  ISETP.NE.AND P1, PT, R16, RZ, P1 ;  /* 0x000000ff1000720c */ /* 0x000fe40000f25270 */
[----:B------:R-:W-:Y:S02]  /*10f0*/  SHF.R.U32.HI R14, RZ, R14, R15 ;  /* 0x0000000eff0e7219 */ /* 0x000fe4000001160f */
[----:B------:R-:W-:-:S02]  /*1100*/  PLOP3.LUT P0, PT, P0, P1, PT, 0xf8, 0x8f ;  /* 0x00000000008f781c */ /* 0x000fc40000703f70 */
[----:B------:R-:W-:Y:S02]  /*1110*/  SHF.R.U32.HI R16, RZ, 0x1, R14 ;  /* 0x00000001ff107819 */ /* 0x000fe4000001160e */
[----:B------:R-:W-:-:S04]  /*1120*/  SEL R15, RZ, 0x1, !P0 ;  /* 0x00000001ff0f7807 */ /* 0x000fc80004000000 */
[----:B------:R-:W-:-:S04]  /*1130*/  LOP3.LUT R15, R15, 0x1, R16, 0xf8, !PT ;  /* 0x000000010f0f7812 */ /* 0x000fc800078ef810 */
[----:B------:R-:W-:-:S05]  /*1140*/  LOP3.LUT R15, R15, R14, RZ, 0xc0, !PT ;  /* 0x0000000e0f0f7212 */ /* 0x000fca00078ec0ff */
[----:B------:R-:W-:-:S05]  /*1150*/  IMAD.IADD R15, R16, 0x1, R15 ;  /* 0x00000001100f7824 */ /* 0x000fca00078e020f */
[----:B------:R-:W-:Y:S01]  /*1160*/  LOP3.LUT R0, R15, R0, RZ, 0xfc, !PT ;  /* 0x000000000f007212 */ /* 0x000fe200078efcff */
[----:B------:R-:W-:Y:S06]  /*1170*/  BRA `(.L_x_17) ;  /* 0x0000000000107947 */ /* 0x000fec0003800000 */
.L_x_16:
[----:B------:R-:W-:-:S04]  /*1180*/  LOP3.LUT R0, R0, 0x80000000, RZ, 0xc0, !PT ;  /* 0x8000000000007812 */ /* 0x000fc800078ec0ff */
[----:B------:R-:W-:Y:S01]  /*1190*/  LOP3.LUT R0, R0, 0x7f800000, RZ, 0xfc, !PT ;  /* 0x7f80000000007812 */ /* 0x000fe200078efcff */
[----:B------:R-:W-:Y:S06]  /*11a0*/  BRA `(.L_x_17) ;  /* 0x0000000000047947 */ /* 0x000fec0003800000 */
.L_x_15:
[----:B------:R-:W-:-:S07]  /*11b0*/  IMAD R0, R15, 0x800000, R0 ;  /* 0x008000000f007824 */ /* 0x000fce00078e0200 */
.L_x_17:
[----:B------:R-:W-:Y:S05]  /*11c0*/  BSYNC.RECONVERGENT B3 ;  /* 0x0000000000037941 */ /* 0x000fea0003800200 */
.L_x_14:
[----:B------:R-:W-:Y:S05]  /*11d0*/  BRA `(.L_x_18) ;  /* 0x0000000000207947 */ /* 0x000fea0003800000 */
.L_x_13:
[----:B------:R-:W-:-:S04]  /*11e0*/  LOP3.LUT R0, R17, 0x80000000, R16, 0x48, !PT ;  /* 0x8000000011007812 */ /* 0x000fc800078e4810 */
[----:B------:R-:W-:Y:S01]  /*11f0*/  LOP3.LUT R0, R0, 0x7f800000, RZ, 0xfc, !PT ;  /* 0x7f80000000007812 */ /* 0x000fe200078efcff */
[----:B------:R-:W-:Y:S06]  /*1200*/  BRA `(.L_x_18) ;  /* 0x0000000000147947 */ /* 0x000fec0003800000 */
.L_x_12:
[----:B------:R-:W-:Y:S01]  /*1210*/  LOP3.LUT R0, R17, 0x80000000, R16, 0x48, !PT ;  /* 0x8000000011007812 */ /* 0x000fe200078e4810 */
[----:B------:R-:W-:Y:S06]  /*1220*/  BRA `(.L_x_18) ;  /* 0x00000000000c7947 */ /* 0x000fec0003800000 */
.L_x_11:
[----:B------:R-:W0:Y:S01]  /*1230*/  MUFU.RSQ R0, -QNAN ;  /* 0xffc0000000007908 */ /* 0x000e220000001400 */
[----:B------:R-:W-:Y:S05]  /*1240*/  BRA `(.L_x_18) ;  /* 0x0000000000047947 */ /* 0x000fea0003800000 */
.L_x_10:
[----:B------:R-:W-:-:S07]  /*1250*/  FADD.FTZ R0, R0, R3 ;  /* 0x0000000300007221 */ /* 0x000fce0000010000 */
.L_x_18:
[----:B------:R-:W-:Y:S05]  /*1260*/  BSYNC.RECONVERGENT B2 ;  /* 0x0000000000027941 */ /* 0x000fea0003800200 */
.L_x_8:
[----:B------:R-:W-:Y:S02]  /*1270*/  IMAD.MOV.U32 R14, RZ, RZ, R12 ;  /* 0x000000ffff0e7224 */ /* 0x000fe400078e000c */
[----:B------:R-:W-:-:S04]  /*1280*/  IMAD.MOV.U32 R15, RZ, RZ, 0x0 ;  /* 0x00000000ff0f7424 */ /* 0x000fc800078e00ff */
[----:B0-----:R-:W-:Y:S05]  /*1290*/  RET.REL.NODEC R14 `(_Z8setazoffPdS_iiiiii) ;  /* 0xffffffec0e587950 */ /* 0x001fea0003c3ffff */
.L_x_19:
[----:B------:R-:W-:-:S00]  /*12a0*/  BRA `(.L_x_19) ;  /* 0xfffffffc00fc7947 */ /* 0x000fc0000383ffff */
[----:B------:R-:W-:-:S00]  /*12b0*/  NOP ;  /* 0x0000000000007918 */ /* 0x000fc00000000000 */
        /* <DEDUP_REMOVED lines=12> */
.L_x_110:


//--------------------- .text._Z6setxyzPsPdS0_S0_iddddiiii --------------------------
	.section	.text._Z6setxyzPsPdS0_S0_iddddiiii,"ax",@progbits
	.align	128
        .global         _Z6setxyzPsPdS0_S0_iddddiiii
        .type           _Z6setxyzPsPdS0_S0_iddddiiii,@function
        .size           _Z6setxyzPsPdS0_S0_iddddiiii,(.L_x_114 - _Z6setxyzPsPdS0_S0_iddddiiii)
        .other          _Z6setxyzPsPdS0_S0_iddddiiii,@"STO_CUDA_ENTRY STV_DEFAULT"
_Z6setxyzPsPdS0_S0_iddddiiii:
.text._Z6setxyzPsPdS0_S0_iddddiiii:
[----:B------:R-:W0:Y:S01]  /*0000*/  LDC R1, c[0x0][0x37c] ;  /* 0x0000df00ff017b82 */ /* 0x000e220000000800 */
[----:B------:R-:W-:Y:S01]  /*0010*/  MOV R2, 0x10 ;  /* 0x0000001000027802 */ /* 0x000fe20000000f00 */
[----:B0-----:R-:W-:Y:S02]  /*0020*/  VIADD R1, R1, 0xffffffd8 ;  /* 0xffffffd801017836 */ /* 0x001fe40000000000 */
[----:B------:R-:W-:-:S04]  /*0030*/  IMAD.MOV.U32 R4, RZ, RZ, 0x18 ;  /* 0x00000018ff047424 */ /* 0x000fc800078e00ff */
[----:B------:R0:W1:Y:S01]  /*0040*/  LDC.64 R6, c[0x4][R2] ;  /* 0x0100000002067b82 */ /* 0x0000620000000a00 */
[----:B------:R-:W-:-:S07]  /*0050*/  IMAD.MOV.U32 R5, RZ, RZ, RZ ;  /* 0x000000ffff057224 */ /* 0x000fce00078e00ff */
[----:B------:R-:W-:-:S07]  /*0060*/  LEPC R20, `(.L_x_20) ;  /* 0x000000001014794e */ /* 0x000fce0000000000 */
[----:B01----:R-:W-:Y:S05]  /*0070*/  CALL.ABS.NOINC R6 ;  /* 0x0000000006007343 */ /* 0x003fea0003c00000 */
.L_x_20:
[----:B------:R0:W1:Y:S01]  /*0080*/  LDC.64 R6, c[0x4][R2] ;  /* 0x0100000002067b82 */ /* 0x0000620000000a00 */
[----:B------:R-:W-:Y:S02]  /*0090*/  IMAD.MOV.U32 R4, RZ, RZ, 0x18 ;  /* 0x00000018ff047424 */ /* 0x000fe400078e00ff */
[----:B------:R-:W-:-:S07]  /*00a0*/  IMAD.MOV.U32 R5, RZ, RZ, RZ ;  /* 0x000000ffff057224 */ /* 0x000fce00078e00ff */
[----:B------:R-:W-:-:S07]  /*00b0*/  LEPC R20, `(.L_x_21) ;  /* 0x000000001014794e */ /* 0x000fce0000000000 */
[----:B01----:R-:W-:Y:S05]  /*00c0*/  CALL.ABS.NOINC R6 ;  /* 0x0000000006007343 */ /* 0x003fea0003c00000 */
.L_x_21:
[----:B------:R0:W1:Y:S01]  /*00d0*/  LDC.64 R6, c[0x4][R2] ;  /* 0x0100000002067b82 */ /* 0x0000620000000a00 */
[----:B------:R-:W-:Y:S02]  /*00e0*/  IMAD.MOV.U32 R4, RZ, RZ, 0x18 ;  /* 0x00000018ff047424 */ /* 0x000fe400078e00ff */
[----:B------:R-:W-:-:S07]  /*00f0*/  IMAD.MOV.U32 R5, RZ, RZ, RZ ;  /* 0x000000ffff057224 */ /* 0x000fce00078e00ff */
[----:B------:R-:W-:-:S07]  /*0100*/  LEPC R20, `(.L_x_22) ;  /* 0x000000001014794e */ /* 0x000fce0000000000 */
[----:B01----:R-:W-:Y:S05]  /*0110*/  CALL.ABS.NOINC R6 ;  /* 0x0000000006007343 */ /* 0x003fea0003c00000 */
.L_x_22:
[----:B------:R0:W1:Y:S01]  /*0120*/  LDC.64 R6, c[0x4][R2] ;  /* 0x0100000002067b82 */ /* 0x0000620000000a00 */
[----:B------:R-:W-:Y:S02]  /*0130*/  IMAD.MOV.U32 R4, RZ, RZ, 0x18 ;  /* 0x00000018ff047424 */ /* 0x000fe400078e00ff */
[----:B------:R-:W-:-:S07]  /*0140*/  IMAD.MOV.U32 R5, RZ, RZ, RZ ;  /* 0x000000ffff057224 */ /* 0x000fce00078e00ff */
[----:B------:R-:W-:-:S07]  /*0150*/  LEPC R20, `(.L_x_23) ;  /* 0x000000001014794e */ /* 0x000fce0000000000 */
[----:B01----:R-:W-:Y:S05]  /*0160*/  CALL.ABS.NOINC R6 ;  /* 0x0000000006007343 */ /* 0x003fea0003c00000 */
.L_x_23:
[----:B------:R-:W0:Y:S01]  /*0170*/  LDC.64 R2, c[0x4][R2] ;  /* 0x0100000002027b82 */ /* 0x000e220000000a00 */
[----:B------:R-:W-:Y:S02]  /*0180*/  IMAD.MOV.U32 R4, RZ, RZ, 0x18 ;  /* 0x00000018ff047424 */ /* 0x000fe400078e00ff */
[----:B------:R-:W-:-:S07]  /*0190*/  IMAD.MOV.U32 R5, RZ, RZ, RZ ;  /* 0x000000ffff057224 */ /* 0x000fce00078e00ff */
[----:B------:R-:W-:-:S07]  /*01a0*/  LEPC R20, `(.L_x_24) ;  /* 0x000000001014794e */ /* 0x000fce0000000000 */
[----:B0-----:R-:W-:Y:S05]  /*01b0*/  CALL.ABS.NOINC R2 ;  /* 0x0000000002007343 */ /* 0x001fea0003c00000 */
.L_x_24:
[----:B------:R-:W0:Y:S01]  /*01c0*/  S2R R3, SR_TID.X ;  /* 0x0000000000037919 */ /* 0x000e220000002100 */
[----:B------:R-:W0:Y:S01]  /*01d0*/  S2UR UR4, SR_CTAID.X ;  /* 0x00000000000479c3 */ /* 0x000e220000002500 */
[----:B------:R-:W1:Y:S07]  /*01e0*/  LDCU UR5, c[0x0][0x3cc] ;  /* 0x00007980ff0577ac */ /* 0x000e6e0008000800 */
[----:B------:R-:W0:Y:S08]  /*01f0*/  LDC R4, c[0x0][0x360] ;  /* 0x0000d800ff047b82 */ /* 0x000e300000000800 */
[----:B------:R-:W1:Y:S01]  /*0200*/  LDC R10, c[0x0][0x3a0] ;  /* 0x0000e800ff0a7b82 */ /* 0x000e620000000800 */
[----:B0-----:R-:W-:-:S02]  /*0210*/  IMAD R3, R4, UR4, R3 ;  /* 0x0000000404037c24 */ /* 0x001fc4000f8e0203 */
[----:B-1----:R-:W-:-:S05]  /*0220*/  IMAD R10, R10, UR5, RZ ;  /* 0x000000050a0a7c24 */ /* 0x002fca000f8e02ff */
[----:B------:R-:W-:-:S13]  /*0230*/  ISETP.GE.AND P0, PT, R3, R10, PT ;  /* 0x0000000a0300720c */ /* 0x000fda0003f06270 */
[----:B------:R-:W-:Y:S05]  /*0240*/  @P0 EXIT ;  /* 0x000000000000094d */ /* 0x000fea0003800000 */
[----:B------:R-:W0:Y:S01]  /*0250*/  MUFU.RCP64H R7, 180 ;  /* 0x4066800000077908 */ /* 0x000e220000001800 */
[----:B------:R-:W-:Y:S02]  /*0260*/  IMAD.MOV.U32 R12, RZ, RZ, 0x0 ;  /* 0x00000000ff0c7424 */ /* 0x000fe400078e00ff */
[----:B------:R-:W-:Y:S02]  /*0270*/  IMAD.MOV.U32 R13, RZ, RZ, 0x3ff00000 ;  /* 0x3ff00000ff0d7424 */ /* 0x000fe400078e00ff */
[----:B------:R-:W-:-:S04]  /*0280*/  IMAD.MOV.U32 R6, RZ, RZ, 0x1 ;  /* 0x00000001ff067424 */ /* 0x000fc800078e00ff */
[----:B------:R-:W-:Y:S02]  /*0290*/  DADD R14, R12, 1 ;  /* 0x3ff000000c0e7429 */ /* 0x000fe40000000000 */
[----:B0-----:R-:W-:-:S06]  /*02a0*/  DFMA R8, R6, -180, R12 ;  /* 0xc06680000608782b */ /* 0x001fcc000000000c */
[----:B------:R-:W-:Y:S02]  /*02b0*/  DSETP.NAN.AND P0, PT, R14, R14, PT ;  /* 0x0000000e0e00722a */ /* 0x000fe40003f08000 */
[----:B------:R-:W-:-:S08]  /*02c0*/  DFMA R8, R8, R8, R8 ;  /* 0x000000080808722b */ /* 0x000fd00000000008 */
[----:B------:R-:W-:Y:S01]  /*02d0*/  DFMA R8, R6, R8, R6 ;  /* 0x000000080608722b */ /* 0x000fe20000000006 */
[----:B------:R-:W-:Y:S02]  /*02e0*/  FSEL R6, R14, 3.37028055040000000000e+12, P0 ;  /* 0x54442d180e067808 */ /* 0x000fe40000000000 */
[----:B------:R-:W-:-:S05]  /*02f0*/  FSEL R7, R15, 1.8213495016098022461, P0 ;  /* 0x3fe921fb0f077808 */ /* 0x000fca0000000000 */
[----:B------:R-:W-:Y:S02]  /*0300*/  DFMA R12, R8, -180, R12 ;  /* 0xc0668000080c782b */ /* 0x000fe4000000000c */
[----:B------:R-:W-:-:S06]  /*0310*/  DMUL R6, R6, 4 ;  /* 0x4010000006067828 */ /* 0x000fcc0000000000 */
[----:B------:R-:W-:-:S04]  /*0320*/  DFMA R12, R8, R12, R8 ;  /* 0x0000000c080c722b */ /* 0x000fc80000000008 */
[----:B------:R-:W-:-:S04]  /*0330*/  FSETP.GEU.AND P1, PT, |R7|, 6.5827683646048100446e-37, PT ;  /* 0x036000000700780b */ /* 0x000fc80003f2e200 */
[----:B------:R-:W-:-:S08]  /*0340*/  DMUL R28, R6, R12 ;  /* 0x0000000c061c7228 */ /* 0x000fd00000000000 */
[----:B------:R-:W-:-:S08]  /*0350*/  DFMA R8, R28, -180, R6 ;  /* 0xc06680001c08782b */ /* 0x000fd00000000006 */
[----:B------:R-:W-:-:S10]  /*0360*/  DFMA R28, R12, R8, R28 ;  /* 0x000000080c1c722b */ /* 0x000fd4000000001c */
[----:B------:R-:W-:-:S05]  /*0370*/  FFMA R0, RZ, 3.6015625, R29 ;  /* 0x40668000ff007823 */ /* 0x000fca000000001d */
[----:B------:R-:W-:-:S13]  /*0380*/  FSETP.GT.AND P0, PT, |R0|, 1.469367938527859385e-39, PT ;  /* 0x001000000000780b */ /* 0x000fda0003f04200 */
[----:B------:R-:W-:Y:S05]  /*0390*/  @P0 BRA P1, `(.L_x_25) ;  /* 0x0000000000200947 */ /* 0x000fea0000800000 */
[----:B------:R-:W-:Y:S01]  /*03a0*/  IMAD.MOV.U32 R18, RZ, RZ, R6 ;  /* 0x000000ffff127224 */ /* 0x000fe200078e0006 */
[----:B------:R-:W-:Y:S01]  /*03b0*/  MOV R42, 0x400 ;  /* 0x00000400002a7802 */ /* 0x000fe20000000f00 */
[----:B------:R-:W-:Y:S02]  /*03c0*/  IMAD.MOV.U32 R19, RZ, RZ, R7 ;  /* 0x000000ffff137224 */ /* 0x000fe400078e0007 */
[----:B------:R-:W-:Y:S02]  /*03d0*/  IMAD.MOV.U32 R16, RZ, RZ, RZ ;  /* 0x000000ffff107224 */ /* 0x000fe400078e00ff */
[----:B------:R-:W-:-:S07]  /*03e0*/  IMAD.MOV.U32 R17, RZ, RZ, 0x40668000 ;  /* 0x40668000ff117424 */ /* 0x000fce00078e00ff */
[----:B------:R-:W-:Y:S05]  /*03f0*/  CALL.REL.NOINC `($__internal_2_$__cuda_sm20_div_rn_f64_full) ;  /* 0x0000002000007944 */ /* 0x000fea0003c00000 */
[----:B------:R-:W-:Y:S02]  /*0400*/  IMAD.MOV.U32 R28, RZ, RZ, R12 ;  /* 0x000000ffff1c7224 */ /* 0x000fe400078e000c */
[----:B------:R-:W-:-:S07]  /*0410*/  IMAD.MOV.U32 R29, RZ, RZ, R13 ;  /* 0x000000ffff1d7224 */ /* 0x000fce00078e000d */
.L_x_25:
[----:B------:R-:W0:Y:S01]  /*0420*/  LDC.64 R6, c[0x0][0x3d0] ;  /* 0x0000f400ff067b82 */ /* 0x000e220000000a00 */
[----:B------:R-:W1:Y:S01]  /*0430*/  LDCU UR4, c[0x0][0x370] ;  /* 0x00006e00ff0477ac */ /* 0x000e620008000800 */
[----:B------:R-:W-:Y:S02]  /*0440*/  SHF.R.S32.HI R2, RZ, 0x1f, R3 ;  /* 0x0000001fff027819 */ /* 0x000fe40000011403 */
[----:B------:R-:W-:-:S04]  /*0450*/  SHF.R.S32.HI R5, RZ, 0x1f, R10 ;  /* 0x0000001fff057819 */ /* 0x000fc8000001140a */
[----:B------:R-:W2:Y:S08]  /*0460*/  LDC R8, c[0x0][0x3a0] ;  /* 0x0000e800ff087b82 */ /* 0x000eb00000000800 */
[----:B------:R-:W3:Y:S01]  /*0470*/  LDC.64 R26, c[0x0][0x358] ;  /* 0x0000d600ff1a7b82 */ /* 0x000ee20000000a00 */
[----:B-1----:R-:W-:Y:S02]  /*0480*/  IMAD R4, R4, UR4, RZ ;  /* 0x0000000404047c24 */ /* 0x002fe4000f8e02ff */
[----:B0-----:R-:W-:-:S05]  /*0490*/  IMAD.IADD R0, R7, 0x1, -R6 ;  /* 0x0000000107007824 */ /* 0x001fca00078e0a06 */
[----:B------:R-:W-:Y:S02]  /*04a0*/  LEA.HI R0, R0, R0, RZ, 0x1 ;  /* 0x0000000000007211 */ /* 0x000fe400078f08ff */
[----:B--2---:R-:W-:Y:S02]  /*04b0*/  SHF.R.S32.HI R7, RZ, 0x1f, R8 ;  /* 0x0000001fff077819 */ /* 0x004fe40000011408 */
[----:B------:R-:W-:-:S05]  /*04c0*/  LEA.HI.SX32 R9, R0, 0xffffffff, 0x1f ;  /* 0xffffffff00097811 */ /* 0x000fca00078ffaff */
[----:B------:R-:W-:-:S04]  /*04d0*/  IMAD.IADD R0, R9, 0x1, R6 ;  /* 0x0000000109007824 */ /* 0x000fc800078e0206 */
[----:B---3--:R-:W-:-:S07]  /*04e0*/  IMAD.IADD R6, R9, 0x1, R0 ;  /* 0x0000000109067824 */ /* 0x008fce00078e0200 */
.L_x_51:
[----:B---3--:R-:W-:Y:S01]  /*04f0*/  LOP3.LUT R8, R2, R7, RZ, 0xfc, !PT ;  /* 0x0000000702087212 */ /* 0x008fe200078efcff */
[----:B------:R-:W-:Y:S03]  /*0500*/  BSSY.RECONVERGENT B0, `(.L_x_26) ;  /* 0x0000019000007945 */ /* 0x000fe60003800200 */
[----:B------:R-:W-:-:S13]  /*0510*/  ISETP.NE.U32.AND P0, PT, R8, RZ, PT ;  /* 0x000000ff0800720c */ /* 0x000fda0003f05070 */
[----:B01--4-:R-:W-:Y:S05]  /*0520*/  @P0 BRA `(.L_x_27) ;  /* 0x0000000000500947 */ /* 0x013fea0003800000 */
[----:B------:R-:W0:Y:S02]  /*0530*/  LDCU UR4, c[0x0][0x3a0] ;  /* 0x00007400ff0477ac */ /* 0x000e240008000800 */
[----:B0-----:R-:W0:Y:S01]  /*0540*/  I2F.U32.RP R11, UR4 ;  /* 0x00000004000b7d06 */ /* 0x001e220008209000 */
[----:B------:R-:W-:-:S07]  /*0550*/  ISETP.NE.U32.AND P2, PT, RZ, UR4, PT ;  /* 0x00000004ff007c0c */ /* 0x000fce000bf45070 */
[----:B0-----:R-:W0:Y:S02]  /*0560*/  MUFU.RCP R11, R11 ;  /* 0x0000000b000b7308 */ /* 0x001e240000001000 */
[----:B0-----:R-:W-:-:S06]  /*0570*/  VIADD R8, R11, 0xffffffe ;  /* 0x0ffffffe0b087836 */ /* 0x001fcc0000000000 */
[----:B------:R0:W1:Y:S02]  /*0580*/  F2I.FTZ.U32.TRUNC.NTZ R9, R8 ;  /* 0x0000000800097305 */ /* 0x000064000021f000 */
[----:B0-----:R-:W-:Y:S02]  /*0590*/  IMAD.MOV.U32 R8, RZ, RZ, RZ ;  /* 0x000000ffff087224 */ /* 0x001fe400078e00ff */
[----:B-1----:R-:W-:-:S04]  /*05a0*/  IMAD.MOV R13, RZ, RZ, -R9 ;  /* 0x000000ffff0d7224 */ /* 0x002fc800078e0a09 */
        /* <DEDUP_REMOVED lines=12> */
.L_x_27:
[----:B------:R-:W-:-:S07]  /*0670*/  MOV R12, 0x690 ;  /* 0x00000690000c7802 */ /* 0x000fce0000000f00 */
[----:B------:R-:W-:Y:S05]  /*0680*/  CALL.REL.NOINC `($__internal_3_$__cuda_sm20_div_s64) ;  /* 0x0000002000c47944 */ /* 0x000fea0003c00000 */
.L_x_28:
[----:B------:R-:W-:Y:S05]  /*0690*/  BSYNC.RECONVERGENT B0 ;  /* 0x0000000000007941 */ /* 0x000fea0003800200 */
.L_x_26:
[----:B------:R-:W0:Y:S01]  /*06a0*/  LDC R35, c[0x0][0x3a0] ;  /* 0x0000e800ff237b82 */ /* 0x000e220000000800 */
[----:B------:R-:W1:Y:S01]  /*06b0*/  LDCU UR4, c[0x0][0x3c8] ;  /* 0x00007900ff0477ac */ /* 0x000e620008000800 */
[----:B------:R-:W-:Y:S01]  /*06c0*/  IMAD.MOV R24, RZ, RZ, -R8 ;  /* 0x000000ffff187224 */ /* 0x000fe200078e0a08 */
[----:B------:R-:W-:Y:S01]  /*06d0*/  BSSY.RECONVERGENT B0, `(.L_x_29) ;  /* 0x00001cc000007945 */ /* 0x000fe20003800200 */
[----:B------:R-:W2:Y:S04]  /*06e0*/  LDCU.64 UR6, c[0x0][0x3d0] ;  /* 0x00007a00ff0677ac */ /* 0x000ea80008000a00 */
[----:B------:R-:W3:Y:S01]  /*06f0*/  LDC.64 R14, c[0x0][0x3a8] ;  /* 0x0000ea00ff0e7b82 */ /* 0x000ee20000000a00 */
[----:B-1----:R-:W-:Y:S01]  /*0700*/  VIADD R9, R8, UR4 ;  /* 0x0000000408097c36 */ /* 0x002fe20008000000 */
[----:B------:R-:W3:Y:S03]  /*0710*/  LDCU.64 UR4, c[0x0][0x3b0] ;  /* 0x00007600ff0477ac */ /* 0x000ee60008000a00 */
[----:B------:R-:W3:Y:S01]  /*0720*/  I2F.F64 R12, R9 ;  /* 0x00000009000c7312 */ /* 0x000ee20000201c00 */
[----:B0-----:R-:W-:-:S05]  /*0730*/  IMAD R24, R35, R24, R3 ;  /* 0x0000001823187224 */ /* 0x001fca00078e0203 */
[----:B--2---:R-:W-:-:S04]  /*0740*/  ISETP.GT.AND P0, PT, R24, UR7, PT ;  /* 0x0000000718007c0c */ /* 0x004fc8000bf04270 */
[----:B------:R-:W-:Y:S01]  /*0750*/  ISETP.LT.OR P0, PT, R24, UR6, P0 ;  /* 0x0000000618007c0c */ /* 0x000fe20008701670 */
[----:B---3--:R-:W-:-:S12]  /*0760*/  DFMA R12, R12, UR4, R14 ;  /* 0x000000040c0c7c2b */ /* 0x008fd8000800000e */
[----:B------:R-:W-:Y:S05]  /*0770*/  @P0 BRA `(.L_x_30) ;  /* 0x0000001c00040947 */ /* 0x000fea0003800000 */
[----:B------:R-:W0:Y:S01]  /*0780*/  LDCU.64 UR4, c[0x0][0x380] ;  /* 0x00007000ff0477ac */ /* 0x000e220008000a00 */
[----:B------:R-:W-:Y:S01]  /*0790*/  SHF.R.S32.HI R9, RZ, 0x1f, R8 ;  /* 0x0000001fff097819 */ /* 0x000fe20000011408 */
[----:B------:R-:W1:Y:S01]  /*07a0*/  LDC.64 R16, c[0x0][0x3b8] ;  /* 0x0000ee00ff107b82 */ /* 0x000e620000000a00 */
[--C-:B------:R-:W-:Y:S02]  /*07b0*/  SHF.R.S32.HI R25, RZ, 0x1f, R24.reuse ;  /* 0x0000001fff197819 */ /* 0x100fe40000011418 */
[----:B------:R-:W-:Y:S01]  /*07c0*/  R2UR UR6, R26 ;  /* 0x000000001a0672ca */ /* 0x000fe200000e0000 */
[-C--:B------:R-:W-:Y:S01]  /*07d0*/  IMAD R9, R9, R35.reuse, RZ ;  /* 0x0000002309097224 */ /* 0x080fe200078e02ff */
[----:B------:R-:W-:Y:S01]  /*07e0*/  R2UR UR7, R27 ;  /* 0x000000001b0772ca */ /* 0x000fe200000e0000 */
[----:B------:R-:W-:-:S04]  /*07f0*/  IMAD.WIDE.U32 R34, R8, R35, R24 ;  /* 0x0000002308227225 */ /* 0x000fc800078e0018 */
[----:B------:R-:W-:-:S04]  /*0800*/  IMAD R9, R7, R8, R9 ;  /* 0x0000000807097224 */ /* 0x000fc800078e0209 */
[----:B------:R-:W-:Y:S01]  /*0810*/  IMAD.IADD R11, R35, 0x1, R9 ;  /* 0x00000001230b7824 */ /* 0x000fe200078e0209 */
[----:B0-----:R-:W-:Y:S01]  /*0820*/  LEA R14, P0, R34, UR4, 0x1 ;  /* 0x00000004220e7c11 */ /* 0x001fe2000f8008ff */
[----:B------:R-:W-:-:S03]  /*0830*/  DMUL R38, R12, R28 ;  /* 0x0000001c0c267228 */ /* 0x000fc60000000000 */
[----:B------:R-:W-:Y:S01]  /*0840*/  LEA.HI.X R15, R34, UR5, R11, 0x1, P0 ;  /* 0x00000005220f7c11 */ /* 0x000fe200080f0c0b */
[----:B------:R-:W1:Y:S01]  /*0850*/  LDCU.64 UR4, c[0x0][0x3c0] ;  /* 0x00007800ff0477ac */ /* 0x000e620008000a00 */
[----:B------:R-:W1:Y:S03]  /*0860*/  I2F.F64 R12, R24 ;  /* 0x00000018000c7312 */ /* 0x000e660000201c00 */
[----:B------:R-:W-:Y:S01]  /*0870*/  DSETP.NEU.AND P0, PT, |R38|, +INF , PT ;  /* 0x7ff000002600742a */ /* 0x000fe20003f0d200 */
[----:B------:R0:W5:Y:S01]  /*0880*/  LDG.E.U16 R9, desc[UR6][R14.64] ;  /* 0x000000060e097981 */ /* 0x000162000c1e1500 */
[----:B------:R-:W-:Y:S01]  /*0890*/  BSSY.RECONVERGENT B1, `(.L_x_31) ;  /* 0x000001d000017945 */ /* 0x000fe20003800200 */
[----:B-1----:R-:W-:-:S11]  /*08a0*/  DFMA R12, R12, UR4, R16 ;  /* 0x000000040c0c7c2b */ /* 0x002fd60008000010 */
[----:B------:R-:W-:Y:S01]  /*08b0*/  @!P0 IMAD.MOV.U32 R42, RZ, RZ, RZ ;  /* 0x000000ffff2a8224 */ /* 0x000fe200078e00ff */
[----:B------:R-:W-:Y:S02]  /*08c0*/  @!P0 DMUL R30, RZ, R38 ;  /* 0x00000026ff1e8228 */ /* 0x000fe40000000000 */
[----:B------:R-:W-:Y:S01]  /*08d0*/  DMUL R32, R12, R28 ;  /* 0x0000001c0c207228 */ /* 0x000fe20000000000 */
[----:B0-----:R-:W-:Y:S10]  /*08e0*/  @!P0 BRA `(.L_x_32) ;  /* 0x00000000005c8947 */ /* 0x001ff40003800000 */
[----:B------:R-:W-:Y:S01]  /*08f0*/  UMOV UR4, 0x6dc9c883 ;  /* 0x6dc9c88300047882 */ /* 0x000fe20000000000 */
[----:B------:R-:W-:Y:S01]  /*0900*/  UMOV UR5, 0x3fe45f30 ;  /* 0x3fe45f3000057882 */ /* 0x000fe20000000000 */
[C---:B------:R-:W-:Y:S02]  /*0910*/  DSETP.GE.AND P0, PT, |R38|.reuse, 2.14748364800000000000e+09, PT ;  /* 0x41e000002600742a */ /* 0x040fe40003f06200 */
[----:B------:R-:W-:Y:S01]  /*0920*/  DMUL R42, R38, UR4 ;  /* 0x00000004262a7c28 */ /* 0x000fe20008000000 */
[----:B------:R-:W-:Y:S01]  /*0930*/  UMOV UR4, 0x54442d18 ;  /* 0x54442d1800047882 */ /* 0x000fe20000000000 */
[----:B------:R-:W-:-:S08]  /*0940*/  UMOV UR5, 0x3ff921fb ;  /* 0x3ff921fb00057882 */ /* 0x000fd00000000000 */
[----:B------:R-:W0:Y:S08]  /*0950*/  F2I.F64 R42, R42 ;  /* 0x0000002a002a7311 */ /* 0x000e300000301100 */
[----:B0-----:R-:W0:Y:S02]  /*0960*/  I2F.F64 R30, R42 ;  /* 0x0000002a001e7312 */ /* 0x001e240000201c00 */
[----:B0-----:R-:W-:Y:S01]  /*0970*/  DFMA R12, R30, -UR4, R38 ;  /* 0x800000041e0c7c2b */ /* 0x001fe20008000026 */
[----:B------:R-:W-:Y:S01]  /*0980*/  UMOV UR4, 0x33145c00 ;  /* 0x33145c0000047882 */ /* 0x000fe20000000000 */
[----:B------:R-:W-:-:S06]  /*0990*/  UMOV UR5, 0x3c91a626 ;  /* 0x3c91a62600057882 */ /* 0x000fcc0000000000 */
[----:B------:R-:W-:Y:S01]  /*09a0*/  DFMA R12, R30, -UR4, R12 ;  /* 0x800000041e0c7c2b */ /* 0x000fe2000800000c */
[----:B------:R-:W-:Y:S01]  /*09b0*/  UMOV UR4, 0x252049c0 ;  /* 0x252049c000047882 */ /* 0x000fe20000000000 */
[----:B------:R-:W-:-:S06]  /*09c0*/  UMOV UR5, 0x397b839a ;  /* 0x397b839a00057882 */ /* 0x000fcc0000000000 */
[----:B------:R-:W-:Y:S01]  /*09d0*/  DFMA R30, R30, -UR4, R12 ;  /* 0x800000041e1e7c2b */ /* 0x000fe2000800000c */
[----:B------:R-:W-:Y:S10]  /*09e0*/  @!P0 BRA `(.L_x_32) ;  /* 0x00000000001c8947 */ /* 0x000ff40003800000 */
[----:B------:R-:W-:Y:S01]  /*09f0*/  IMAD.MOV.U32 R44, RZ, RZ, R38 ;  /* 0x000000ffff2c7224 */ /* 0x000fe200078e0026 */
[----:B------:R-:W-:Y:S01]  /*0a00*/  MOV R42, 0xa30 ;  /* 0x00000a30002a7802 */ /* 0x000fe20000000f00 */
[----:B------:R-:W-:-:S07]  /*0a10*/  IMAD.MOV.U32 R22, RZ, RZ, R39 ;  /* 0x000000ffff167224 */ /* 0x000fce00078e0027 */
[----:B-----5:R-:W-:Y:S05]  /*0a20*/  CALL.REL.NOINC `($_Z6setxyzPsPdS0_S0_iddddiiii$__internal_trig_reduction_slowpathd) ;  /* 0x0000002400b87944 */ /* 0x020fea0003c00000 */
[----:B------:R-:W-:Y:S02]  /*0a30*/  IMAD.MOV.U32 R42, RZ, RZ, R12 ;  /* 0x000000ffff2a7224 */ /* 0x000fe400078e000c */
[----:B------:R-:W-:Y:S02]  /*0a40*/  IMAD.MOV.U32 R30, RZ, RZ, R44 ;  /* 0x000000ffff1e7224 */ /* 0x000fe400078e002c */
[----:B------:R-:W-:-:S07]  /*0a50*/  IMAD.MOV.U32 R31, RZ, RZ, R45 ;  /* 0x000000ffff1f7224 */ /* 0x000fce00078e002d */
.L_x_32:
[----:B------:R-:W-:Y:S05]  /*0a60*/  BSYNC.RECONVERGENT B1 ;  /* 0x0000000000017941 */ /* 0x000fea0003800200 */
.L_x_31:
[----:B------:R-:W0:Y:S01]  /*0a70*/  LDCU.64 UR4, c[0x4][0x8] ;  /* 0x01000100ff0477ac */ /* 0x000e220008000a00 */
[----:B------:R-:W-:Y:S01]  /*0a80*/  IMAD.SHL.U32 R12, R42, 0x40, RZ ;  /* 0x000000402a0c7824 */ /* 0x000fe200078e00ff */
[----:B------:R-:W-:Y:S02]  /*0a90*/  R2UR UR6, R26 ;  /* 0x000000001a0672ca */ /* 0x000fe400000e0000 */
[----:B------:R-:W-:Y:S02]  /*0aa0*/  R2UR UR7, R27 ;  /* 0x000000001b0772ca */ /* 0x000fe400000e0000 */
[----:B------:R-:W-:-:S04]  /*0ab0*/  LOP3.LUT R12, R12, 0x40, RZ, 0xc0, !PT ;  /* 0x000000400c0c7812 */ /* 0x000fc800078ec0ff */
[----:B0-----:R-:W-:-:S05]  /*0ac0*/  IADD3 R44, P0, PT, R12, UR4, RZ ;  /* 0x000000040c2c7c10 */ /* 0x001fca000ff1e0ff */
[----:B------:R-:W-:Y:S01]  /*0ad0*/  IMAD.X R45, RZ, RZ, UR5, P0 ;  /* 0x00000005ff2d7e24 */ /* 0x000fe200080e06ff */
[----:B------:R-:W-:-:S04]  /*0ae0*/  R2UR UR4, R26 ;  /* 0x000000001a0472ca */ /* 0x000fc800000e0000 */
[----:B------:R-:W2:Y:S01]  /*0af0*/  LDG.E.128.CONSTANT R12, desc[UR6][R44.64] ;  /* 0x000000062c0c7981 */ /* 0x000ea2000c1e9d00 */
[----:B------:R-:W-:-:S13]  /*0b00*/  R2UR UR5, R27 ;  /* 0x000000001b0572ca */ /* 0x000fda00000e0000 */
[----:B------:R-:W3:Y:S04]  /*0b10*/  LDG.E.128.CONSTANT R16, desc[UR4][R44.64+0x10] ;  /* 0x000010042c107981 */ /* 0x000ee8000c1e9d00 */
[----:B------:R-:W4:Y:S01]  /*0b20*/  LDG.E.128.CONSTANT R20, desc[UR4][R44.64+0x20] ;  /* 0x000020042c147981 */ /* 0x000f22000c1e9d00 */
[----:B------:R-:W-:Y:S01]  /*0b30*/  LOP3.LUT R36, R42, 0x1, RZ, 0xc0, !PT ;  /* 0x000000012a247812 */ /* 0x000fe200078ec0ff */
[----:B------:R-:W-:Y:S01]  /*0b40*/  IMAD.MOV.U32 R37, RZ, RZ, 0x3da8ff83 ;  /* 0x3da8ff83ff257424 */ /* 0x000fe200078e00ff */
[----:B------:R-:W-:Y:S01]  /*0b50*/  DMUL R40, R30, R30 ;  /* 0x0000001e1e287228 */ /* 0x000fe20000000000 */
[----:B------:R-:W-:Y:S01]  /*0b60*/  UMOV UR4, 0xf1febc0b ;  /* 0xf1febc0b00047882 */ /* 0x000fe20000000000 */
[----:B------:R-:W-:Y:S01]  /*0b70*/  ISETP.NE.U32.AND P0, PT, R36, 0x1, PT ;  /* 0x000000012400780c */ /* 0x000fe20003f05070 */
[----:B------:R-:W-:Y:S01]  /*0b80*/  IMAD.MOV.U32 R36, RZ, RZ, 0x20fd8164 ;  /* 0x20fd8164ff247424 */ /* 0x000fe200078e00ff */
[----:B------:R-:W-:Y:S01]  /*0b90*/  UMOV UR5, 0x3f7b6b90 ;  /* 0x3f7b6b9000057882 */ /* 0x000fe20000000000 */
[----:B------:R-:W-:Y:S01]  /*0ba0*/  BSSY.RECONVERGENT B1, `(.L_x_33) ;  /* 0x0000028000017945 */ /* 0x000fe20003800200 */
[----:B------:R-:W-:Y:S01]  /*0bb0*/  FSEL R37, -R37, 0.11223486810922622681, !P0 ;  /* 0x3de5db6525257808 */ /* 0x000fe20004000100 */
[----:B------:R-:W-:Y:S01]  /*0bc0*/  DSETP.NEU.AND P1, PT, |R38|, +INF , PT ;  /* 0x7ff000002600742a */ /* 0x000fe20003f2d200 */
[----:B------:R-:W-:-:S06]  /*0bd0*/  FSEL R36, R36, -8.06006814911005101289e+34, !P0 ;  /* 0xf9785eba24247808 */ /* 0x000fcc0004000000 */
[----:B--2---:R-:W-:-:S08]  /*0be0*/  DFMA R12, R40, R36, R12 ;  /* 0x00000024280c722b */ /* 0x004fd0000000000c */
[----:B------:R-:W-:-:S08]  /*0bf0*/  DFMA R12, R40, R12, R14 ;  /* 0x0000000c280c722b */ /* 0x000fd0000000000e */
[----:B---3--:R-:W-:-:S08]  /*0c00*/  DFMA R12, R40, R12, R16 ;  /* 0x0000000c280c722b */ /* 0x008fd00000000010 */
[----:B------:R-:W-:Y:S01]  /*0c10*/  DFMA R12, R40, R12, R18 ;  /* 0x0000000c280c722b */ /* 0x000fe20000000012 */
[----:B------:R-:W-:Y:S02]  /*0c20*/  IMAD.MOV.U32 R18, RZ, RZ, 0x0 ;  /* 0x00000000ff127424 */ /* 0x000fe400078e00ff */
[----:B------:R-:W-:-:S05]  /*0c30*/  IMAD.MOV.U32 R19, RZ, RZ, 0x3fd80000 ;  /* 0x3fd80000ff137424 */ /* 0x000fca00078e00ff */
[----:B----4-:R-:W-:-:S08]  /*0c40*/  DFMA R12, R40, R12, R20 ;  /* 0x0000000c280c722b */ /* 0x010fd00000000014 */
[----:B------:R-:W-:-:S08]  /*0c50*/  DFMA R12, R40, R12, R22 ;  /* 0x0000000c280c722b */ /* 0x000fd00000000016 */
[----:B------:R-:W-:Y:S02]  /*0c60*/  DFMA R30, R12, R30, R30 ;  /* 0x0000001e0c1e722b */ /* 0x000fe4000000001e */
[----:B------:R-:W-:-:S10]  /*0c70*/  DFMA R12, R40, R12, 1 ;  /* 0x3ff00000280c742b */ /* 0x000fd4000000000c */
[----:B------:R-:W-:Y:S02]  /*0c80*/  FSEL R14, R12, R30, !P0 ;  /* 0x0000001e0c0e7208 */ /* 0x000fe40004000000 */
[----:B------:R-:W-:Y:S02]  /*0c90*/  FSEL R15, R13, R31, !P0 ;  /* 0x0000001f0d0f7208 */ /* 0x000fe40004000000 */
[----:B------:R-:W-:-:S04]  /*0ca0*/  LOP3.LUT P0, RZ, R42, 0x2, RZ, 0xc0, !PT ;  /* 0x000000022aff7812 */ /* 0x000fc8000780c0ff */
[----:B------:R-:W-:-:S10]  /*0cb0*/  DADD R12, RZ, -R14 ;  /* 0x00000000ff0c7229 */ /* 0x000fd4000000080e */
[----:B------:R-:W-:Y:S02]  /*0cc0*/  FSEL R30, R14, R12, !P0 ;  /* 0x0000000c0e1e7208 */ /* 0x000fe40004000000 */
[----:B------:R-:W-:-:S06]  /*0cd0*/  FSEL R31, R15, R13, !P0 ;  /* 0x0000000d0f1f7208 */ /* 0x000fcc0004000000 */
[----:B------:R-:W-:-:S08]  /*0ce0*/  DMUL R12, R30, -UR4 ;  /* 0x800000041e0c7c28 */ /* 0x000fd00008000000 */
[----:B------:R-:W-:-:S06]  /*0cf0*/  DFMA R12, R30, R12, 1 ;  /* 0x3ff000001e0c742b */ /* 0x000fcc000000000c */
[----:B------:R-:W0:Y:S04]  /*0d00*/  MUFU.RSQ64H R15, R13 ;  /* 0x0000000d000f7308 */ /* 0x000e280000001c00 */
[----:B------:R-:W-:-:S05]  /*0d10*/  VIADD R14, R13, 0xfcb00000 ;  /* 0xfcb000000d0e7836 */ /* 0x000fca0000000000 */
[----:B------:R-:W-:Y:S01]  /*0d20*/  ISETP.GE.U32.AND P0, PT, R14, 0x7ca00000, PT ;  /* 0x7ca000000e00780c */ /* 0x000fe20003f06070 */
[----:B0-----:R-:W-:-:S08]  /*0d30*/  DMUL R16, R14, R14 ;  /* 0x0000000e0e107228 */ /* 0x001fd00000000000 */
[----:B------:R-:W-:-:S08]  /*0d40*/  DFMA R16, R12, -R16, 1 ;  /* 0x3ff000000c10742b */ /* 0x000fd00000000810 */
[----:B------:R-:W-:Y:S02]  /*0d50*/  DFMA R18, R16, R18, 0.5 ;  /* 0x3fe000001012742b */ /* 0x000fe40000000012 */
[----:B------:R-:W-:-:S08]  /*0d60*/  DMUL R16, R14, R16 ;  /* 0x000000100e107228 */ /* 0x000fd00000000000 */
[----:B------:R-:W-:-:S08]  /*0d70*/  DFMA R36, R18, R16, R14 ;  /* 0x000000101224722b */ /* 0x000fd0000000000e */
[----:B------:R-:W-:Y:S02]  /*0d80*/  DMUL R18, R12, R36 ;  /* 0x000000240c127228 */ /* 0x000fe40000000000 */
[----:B------:R-:W-:Y:S02]  /*0d90*/  VIADD R23, R37, 0xfff00000 ;  /* 0xfff0000025177836 */ /* 0x000fe40000000000 */
[----:B------:R-:W-:-:S04]  /*0da0*/  IMAD.MOV.U32 R22, RZ, RZ, R36 ;  /* 0x000000ffff167224 */ /* 0x000fc800078e0024 */
[----:B------:R-:W-:-:S08]  /*0db0*/  DFMA R20, R18, -R18, R12 ;  /* 0x800000121214722b */ /* 0x000fd0000000000c */
[----:B------:R-:W-:Y:S01]  /*0dc0*/  DFMA R16, R20, R22, R18 ;  /* 0x000000161410722b */ /* 0x000fe20000000012 */
[----:B------:R-:W-:Y:S10]  /*0dd0*/  @!P0 BRA `(.L_x_34) ;  /* 0x0000000000108947 */ /* 0x000ff40003800000 */
[----:B------:R-:W-:-:S07]  /*0de0*/  MOV R16, 0xe00 ;  /* 0x00000e0000107802 */ /* 0x000fce0000000f00 */
[----:B-----5:R-:W-:Y:S05]  /*0df0*/  CALL.REL.NOINC `($__internal_4_$__cuda_sm20_dsqrt_rn_f64_mediumpath_v1) ;  /* 0x00000020001c7944 */ /* 0x020fea0003c00000 */
[----:B------:R-:W-:Y:S02]  /*0e00*/  IMAD.MOV.U32 R16, RZ, RZ, R14 ;  /* 0x000000ffff107224 */ /* 0x000fe400078e000e */
[----:B------:R-:W-:-:S07]  /*0e10*/  IMAD.MOV.U32 R17, RZ, RZ, R15 ;  /* 0x000000ffff117224 */ /* 0x000fce00078e000f */
.L_x_34:
[----:B------:R-:W-:Y:S05]  /*0e20*/  BSYNC.RECONVERGENT B1 ;  /* 0x0000000000017941 */ /* 0x000fea0003800200 */
.L_x_33:
[----:B------:R-:W0:Y:S01]  /*0e30*/  MUFU.RCP64H R13, R17 ;  /* 0x00000011000d7308 */ /* 0x000e220000001800 */
[----:B------:R-:W-:Y:S01]  /*0e40*/  IMAD.MOV.U32 R12, RZ, RZ, 0x1 ;  /* 0x00000001ff0c7424 */ /* 0x000fe200078e00ff */
[----:B------:R-:W-:Y:S01]  /*0e50*/  UMOV UR4, 0x40000000 ;  /* 0x4000000000047882 */ /* 0x000fe20000000000 */
[----:B------:R-:W-:Y:S01]  /*0e60*/  UMOV UR5, 0x415854a6 ;  /* 0x415854a600057882 */ /* 0x000fe20000000000 */
[----:B------:R-:W-:Y:S03]  /*0e70*/  BSSY.RECONVERGENT B1, `(.L_x_35) ;  /* 0x0000012000017945 */ /* 0x000fe60003800200 */
[----:B0-----:R-:W-:-:S08]  /*0e80*/  DFMA R14, R12, -R16, 1 ;  /* 0x3ff000000c0e742b */ /* 0x001fd00000000810 */
[----:B------:R-:W-:-:S08]  /*0e90*/  DFMA R14, R14, R14, R14 ;  /* 0x0000000e0e0e722b */ /* 0x000fd0000000000e */
[----:B------:R-:W-:-:S08]  /*0ea0*/  DFMA R14, R12, R14, R12 ;  /* 0x0000000e0c0e722b */ /* 0x000fd0000000000c */
[----:B------:R-:W-:-:S08]  /*0eb0*/  DFMA R12, R14, -R16, 1 ;  /* 0x3ff000000e0c742b */ /* 0x000fd00000000810 */
[----:B------:R-:W-:-:S08]  /*0ec0*/  DFMA R12, R14, R12, R14 ;  /* 0x0000000c0e0c722b */ /* 0x000fd0000000000e */
[----:B------:R-:W-:-:S08]  /*0ed0*/  DMUL R36, R12, UR4 ;  /* 0x000000040c247c28 */ /* 0x000fd00008000000 */
[----:B------:R-:W-:-:S08]  /*0ee0*/  DFMA R14, R36, -R16, UR4 ;  /* 0x00000004240e7e2b */ /* 0x000fd00008000810 */
[----:B------:R-:W-:-:S10]  /*0ef0*/  DFMA R36, R12, R14, R36 ;  /* 0x0000000e0c24722b */ /* 0x000fd40000000024 */
[----:B------:R-:W-:-:S05]  /*0f00*/  FFMA R12, RZ, R17, R37 ;  /* 0x00000011ff0c7223 */ /* 0x000fca0000000025 */
[----:B------:R-:W-:-:S13]  /*0f10*/  FSETP.GT.AND P0, PT, |R12|, 1.469367938527859385e-39, PT ;  /* 0x001000000c00780b */ /* 0x000fda0003f04200 */
[----:B------:R-:W-:Y:S05]  /*0f20*/  @P0 BRA `(.L_x_36) ;  /* 0x0000000000180947 */ /* 0x000fea0003800000 */
[----:B------:R-:W-:Y:S01]  /*0f30*/  IMAD.MOV.U32 R18, RZ, RZ, 0x40000000 ;  /* 0x40000000ff127424 */ /* 0x000fe200078e00ff */
[----:B------:R-:W-:Y:S01]  /*0f40*/  MOV R42, 0xf70 ;  /* 0x00000f70002a7802 */ /* 0x000fe20000000f00 */
[----:B------:R-:W-:-:S07]  /*0f50*/  IMAD.MOV.U32 R19, RZ, RZ, 0x415854a6 ;  /* 0x415854a6ff137424 */ /* 0x000fce00078e00ff */
[----:B-----5:R-:W-:Y:S05]  /*0f60*/  CALL.REL.NOINC `($__internal_2_$__cuda_sm20_div_rn_f64_full) ;  /* 0x0000001400247944 */ /* 0x020fea0003c00000 */
[----:B------:R-:W-:Y:S02]  /*0f70*/  IMAD.MOV.U32 R36, RZ, RZ, R12 ;  /* 0x000000ffff247224 */ /* 0x000fe400078e000c */
[----:B------:R-:W-:-:S07]  /*0f80*/  IMAD.MOV.U32 R37, RZ, RZ, R13 ;  /* 0x000000ffff257224 */ /* 0x000fce00078e000d */
.L_x_36:
[----:B------:R-:W-:Y:S05]  /*0f90*/  BSYNC.RECONVERGENT B1 ;  /* 0x0000000000017941 */ /* 0x000fea0003800200 */
.L_x_35:
[----:B------:R-:W-:Y:S01]  /*0fa0*/  BSSY.RECONVERGENT B1, `(.L_x_37) ;  /* 0x000001d000017945 */ /* 0x000fe20003800200 */
[----:B------:R-:W-:Y:S01]  /*0fb0*/  @!P1 DMUL R40, RZ, R38 ;  /* 0x00000026ff289228 */ /* 0x000fe20000000000 */
[----:B------:R-:W-:Y:S02]  /*0fc0*/  @!P1 IMAD.MOV.U32 R44, RZ, RZ, 0x1 ;  /* 0x00000001ff2c9424 */ /* 0x000fe400078e00ff */
[----:B------:R-:W-:Y:S08]  /*0fd0*/  @!P1 BRA `(.L_x_38) ;  /* 0x0000000000649947 */ /* 0x000ff00003800000 */
[----:B------:R-:W-:Y:S01]  /*0fe0*/  UMOV UR4, 0x6dc9c883 ;  /* 0x6dc9c88300047882 */ /* 0x000fe20000000000 */
[----:B------:R-:W-:Y:S01]  /*0ff0*/  UMOV UR5, 0x3fe45f30 ;  /* 0x3fe45f3000057882 */ /* 0x000fe20000000000 */
[C---:B------:R-:W-:Y:S01]  /*1000*/  DSETP.GE.AND P0, PT, |R38|.reuse, 2.14748364800000000000e+09, PT ;  /* 0x41e000002600742a */ /* 0x040fe20003f06200 */
[----:B------:R-:W-:Y:S01]  /*1010*/  BSSY.RECONVERGENT B2, `(.L_x_39) ;  /* 0x0000014000027945 */ /* 0x000fe20003800200 */
        /* <DEDUP_REMOVED lines=18> */
[----:B------:R-:W-:-:S07]  /*1140*/  IMAD.MOV.U32 R41, RZ, RZ, R45 ;  /* 0x000000ffff297224 */ /* 0x000fce00078e002d */
.L_x_40:
[----:B------:R-:W-:Y:S05]  /*1150*/  BSYNC.RECONVERGENT B2 ;  /* 0x0000000000027941 */ /* 0x000fea0003800200 */
.L_x_39:
[----:B------:R-:W-:-:S07]  /*1160*/  VIADD R44, R12, 0x1 ;  /* 0x000000010c2c7836 */ /* 0x000fce0000000000 */
.L_x_38:
[----:B------:R-:W-:Y:S05]  /*1170*/  BSYNC.RECONVERGENT B1 ;  /* 0x0000000000017941 */ /* 0x000fea0003800200 */
.L_x_37:
        /* <DEDUP_REMOVED lines=11> */
[----:B------:R0:W4:Y:S01]  /*1230*/  LDG.E.128.CONSTANT R20, desc[UR4][R46.64+0x20] ;  /* 0x000020042e147981 */ /* 0x000122000c1e9d00 */
[----:B------:R-:W-:Y:S01]  /*1240*/  LOP3.LUT R38, R44, 0x1, RZ, 0xc0, !PT ;  /* 0x000000012c267812 */ /* 0x000fe200078ec0ff */
[----:B------:R-:W-:Y:S01]  /*1250*/  IMAD.MOV.U32 R39, RZ, RZ, 0x3da8ff83 ;  /* 0x3da8ff83ff277424 */ /* 0x000fe200078e00ff */
[----:B------:R-:W-:Y:S01]  /*1260*/  DMUL R42, R40, R40 ;  /* 0x00000028282a7228 */ /* 0x000fe20000000000 */
[----:B------:R-:W-:Y:S01]  /*1270*/  BSSY.RECONVERGENT B1, `(.L_x_41) ;  /* 0x0000031000017945 */ /* 0x000fe20003800200 */
[----:B------:R-:W-:Y:S01]  /*1280*/  ISETP.NE.U32.AND P0, PT, R38, 0x1, PT ;  /* 0x000000012600780c */ /* 0x000fe20003f05070 */
[----:B------:R-:W-:Y:S01]  /*1290*/  IMAD.MOV.U32 R38, RZ, RZ, 0x20fd8164 ;  /* 0x20fd8164ff267424 */ /* 0x000fe200078e00ff */
[----:B------:R-:W-:-:S02]  /*12a0*/  DSETP.NEU.AND P1, PT, |R32|, +INF , PT ;  /* 0x7ff000002000742a */ /* 0x000fc40003f2d200 */
[----:B------:R-:W-:Y:S02]  /*12b0*/  FSEL R39, -R39, 0.11223486810922622681, !P0 ;  /* 0x3de5db6527277808 */ /* 0x000fe40004000100 */
[----:B------:R-:W-:-:S10]  /*12c0*/  FSEL R38, R38, -8.06006814911005101289e+34, !P0 ;  /* 0xf9785eba26267808 */ /* 0x000fd40004000000 */
[----:B0-----:R-:W-:Y:S01]  /*12d0*/  @!P1 IMAD.MOV.U32 R46, RZ, RZ, 0x1 ;  /* 0x00000001ff2e9424 */ /* 0x001fe200078e00ff */
[----:B--2---:R-:W-:-:S08]  /*12e0*/  DFMA R12, R42, R38, R12 ;  /* 0x000000262a0c722b */ /* 0x004fd0000000000c */
[C---:B------:R-:W-:Y:S01]  /*12f0*/  DFMA R12, R42.reuse, R12, R14 ;  /* 0x0000000c2a0c722b */ /* 0x040fe2000000000e */
[----:B-----5:R-:W0:Y:S07]  /*1300*/  I2F.F64.S16 R14, R9 ;  /* 0x00000009000e7312 */ /* 0x020e2e0000101c00 */
[----:B---3--:R-:W-:-:S08]  /*1310*/  DFMA R12, R42, R12, R16 ;  /* 0x0000000c2a0c722b */ /* 0x008fd00000000010 */
[----:B------:R-:W-:Y:S02]  /*1320*/  DFMA R12, R42, R12, R18 ;  /* 0x0000000c2a0c722b */ /* 0x000fe40000000012 */
[----:B0-----:R-:W-:-:S06]  /*1330*/  DADD R14, R14, R36 ;  /* 0x000000000e0e7229 */ /* 0x001fcc0000000024 */
[----:B----4-:R-:W-:-:S08]  /*1340*/  DFMA R12, R42, R12, R20 ;  /* 0x0000000c2a0c722b */ /* 0x010fd00000000014 */
[----:B------:R-:W-:-:S08]  /*1350*/  DFMA R12, R42, R12, R22 ;  /* 0x0000000c2a0c722b */ /* 0x000fd00000000016 */
[----:B------:R-:W-:Y:S02]  /*1360*/  DFMA R40, R12, R40, R40 ;  /* 0x000000280c28722b */ /* 0x000fe40000000028 */
[----:B------:R-:W-:-:S10]  /*1370*/  DFMA R12, R42, R12, 1 ;  /* 0x3ff000002a0c742b */ /* 0x000fd4000000000c */
[----:B------:R-:W-:Y:S02]  /*1380*/  FSEL R16, R12, R40, !P0 ;  /* 0x000000280c107208 */ /* 0x000fe40004000000 */
[----:B------:R-:W-:Y:S02]  /*1390*/  FSEL R17, R13, R41, !P0 ;  /* 0x000000290d117208 */ /* 0x000fe40004000000 */
[----:B------:R-:W-:Y:S01]  /*13a0*/  LOP3.LUT P0, RZ, R44, 0x2, RZ, 0xc0, !PT ;  /* 0x000000022cff7812 */ /* 0x000fe2000780c0ff */
[----:B------:R-:W-:-:S03]  /*13b0*/  @!P1 DMUL R44, RZ, R32 ;  /* 0x00000020ff2c9228 */ /* 0x000fc60000000000 */
[----:B------:R-:W-:-:S10]  /*13c0*/  DADD R12, RZ, -R16 ;  /* 0x00000000ff0c7229 */ /* 0x000fd40000000810 */
[----:B------:R-:W-:Y:S02]  /*13d0*/  FSEL R38, R16, R12, !P0 ;  /* 0x0000000c10267208 */ /* 0x000fe40004000000 */
[----:B------:R-:W-:-:S06]  /*13e0*/  FSEL R39, R17, R13, !P0 ;  /* 0x0000000d11277208 */ /* 0x000fcc0004000000 */
[----:B------:R-:W-:Y:S01]  /*13f0*/  DMUL R38, R14, R38 ;  /* 0x000000260e267228 */ /* 0x000fe20000000000 */
[----:B------:R-:W-:Y:S10]  /*1400*/  @!P1 BRA `(.L_x_42) ;  /* 0x00000000005c9947 */ /* 0x000ff40003800000 */
        /* <DEDUP_REMOVED lines=20> */
[----:B------:R-:W-:Y:S05]  /*1550*/  CALL.REL.NOINC `($_Z6setxyzPsPdS0_S0_iddddiiii$__internal_trig_reduction_slowpathd) ;  /* 0x0000001800ec7944 */ /* 0x000fea0003c00000 */
.L_x_44:
[----:B------:R-:W-:Y:S05]  /*1560*/  BSYNC.RECONVERGENT B2 ;  /* 0x0000000000027941 */ /* 0x000fea0003800200 */
.L_x_43:
[----:B------:R-:W-:-:S07]  /*1570*/  VIADD R46, R12, 0x1 ;  /* 0x000000010c2e7836 */ /* 0x000fce0000000000 */
.L_x_42:
[----:B------:R-:W-:Y:S05]  /*1580*/  BSYNC.RECONVERGENT B1 ;  /* 0x0000000000017941 */ /* 0x000fea0003800200 */
.L_x_41:
        /* <DEDUP_REMOVED lines=15> */
[----:B------:R-:W-:Y:S01]  /*1680*/  IMAD R11, R11, 0x18, RZ ;  /* 0x000000180b0b7824 */ /* 0x000fe200078e02ff */
[----:B------:R-:W-:Y:S01]  /*1690*/  ISETP.NE.U32.AND P0, PT, R35, 0x1, PT ;  /* 0x000000012300780c */ /* 0x000fe20003f05070 */
[----:B------:R-:W-:Y:S01]  /*16a0*/  IMAD.MOV.U32 R35, RZ, RZ, 0x3da8ff83 ;  /* 0x3da8ff83ff237424 */ /* 0x000fe200078e00ff */
[----:B------:R-:W-:Y:S02]  /*16b0*/  BSSY.RECONVERGENT B1, `(.L_x_45) ;  /* 0x0000031000017945 */ /* 0x000fe40003800200 */
[----:B------:R-:W-:-:S02]  /*16c0*/  FSEL R40, R40, -8.06006814911005101289e+34, !P0 ;  /* 0xf9785eba28287808 */ /* 0x000fc40004000000 */
[----:B------:R-:W-:-:S06]  /*16d0*/  FSEL R41, -R35, 0.11223486810922622681, !P0 ;  /* 0x3de5db6523297808 */ /* 0x000fcc0004000100 */
[C---:B--2---:R-:W-:Y:S01]  /*16e0*/  DFMA R12, R42.reuse, R40, R12 ;  /* 0x000000282a0c722b */ /* 0x044fe2000000000c */
[----:B------:R-:W0:Y:S07]  /*16f0*/  LDC.64 R40, c[0x0][0x388] ;  /* 0x0000e200ff287b82 */ /* 0x000e2e0000000a00 */
[----:B------:R-:W-:-:S08]  /*1700*/  DFMA R12, R42, R12, R14 ;  /* 0x0000000c2a0c722b */ /* 0x000fd0000000000e */
[----:B---3--:R-:W-:-:S08]  /*1710*/  DFMA R12, R42, R12, R16 ;  /* 0x0000000c2a0c722b */ /* 0x008fd00000000010 */
[----:B------:R-:W-:Y:S01]  /*1720*/  DFMA R12, R42, R12, R18 ;  /* 0x0000000c2a0c722b */ /* 0x000fe20000000012 */
[----:B0-----:R-:W-:-:S04]  /*1730*/  IMAD.WIDE.U32 R40, R34, 0x18, R40 ;  /* 0x0000001822287825 */ /* 0x001fc800078e0028 */
[----:B------:R-:W-:-:S03]  /*1740*/  IMAD.IADD R41, R41, 0x1, R11 ;  /* 0x0000000129297824 */ /* 0x000fc600078e020b */
        /* <DEDUP_REMOVED lines=9> */
[----:B------:R-:W-:Y:S01]  /*17e0*/  FSEL R35, R15, R13, !P0 ;  /* 0x0000000d0f237208 */ /* 0x000fe20004000000 */
[----:B------:R-:W-:-:S05]  /*17f0*/  DSETP.NEU.AND P0, PT, |R32|, +INF , PT ;  /* 0x7ff000002000742a */ /* 0x000fca0003f0d200 */
[----:B------:R-:W-:-:S07]  /*1800*/  DMUL R34, R38, R34 ;  /* 0x0000002226227228 */ /* 0x000fce0000000000 */
[----:B------:R0:W-:Y:S02]  /*1810*/  STG.E.64 desc[UR4][R40.64], R34 ;  /* 0x0000002228007986 */ /* 0x0001e4000c101b04 */
[----:B------:R-:W-:Y:S01]  /*1820*/  @!P0 DMUL R42, RZ, R32 ;  /* 0x00000020ff2a8228 */ /* 0x000fe20000000000 */
[----:B------:R-:W-:Y:S01]  /*1830*/  @!P0 IMAD.MOV.U32 R11, RZ, RZ, RZ ;  /* 0x000000ffff0b8224 */ /* 0x000fe200078e00ff */
[----:B------:R-:W-:Y:S09]  /*1840*/  @!P0 BRA `(.L_x_46) ;  /* 0x00000000005c8947 */ /* 0x000ff20003800000 */
[----:B------:R-:W-:Y:S01]  /*1850*/  UMOV UR4, 0x6dc9c883 ;  /* 0x6dc9c88300047882 */ /* 0x000fe20000000000 */
[----:B------:R-:W-:Y:S01]  /*1860*/  UMOV UR5, 0x3fe45f30 ;  /* 0x3fe45f3000057882 */ /* 0x000fe20000000000 */
[C---:B------:R-:W-:Y:S02]  /*1870*/  DSETP.GE.AND P0, PT, |R32|.reuse, 2.14748364800000000000e+09, PT ;  /* 0x41e000002000742a */ /* 0x040fe40003f06200 */
[----:B------:R-:W-:Y:S01]  /*1880*/  DMUL R12, R32, UR4 ;  /* 0x00000004200c7c28 */ /* 0x000fe20008000000 */
[----:B------:R-:W-:Y:S01]  /*1890*/  UMOV UR4, 0x54442d18 ;  /* 0x54442d1800047882 */ /* 0x000fe20000000000 */
[----:B------:R-:W-:-:S04]  /*18a0*/  UMOV UR5, 0x3ff921fb ;  /* 0x3ff921fb00057882 */ /* 0x000fc80000000000 */
[----:B------:R-:W1:Y:S08]  /*18b0*/  F2I.F64 R11, R12 ;  /* 0x0000000c000b7311 */ /* 0x000e700000301100 */
[----:B-1----:R-:W1:Y:S02]  /*18c0*/  I2F.F64 R42, R11 ;  /* 0x0000000b002a7312 */ /* 0x002e640000201c00 */
[----:B-1----:R-:W-:Y:S01]  /*18d0*/  DFMA R14, R42, -UR4, R32 ;  /* 0x800000042a0e7c2b */ /* 0x002fe20008000020 */
        /* <DEDUP_REMOVED lines=10> */
[----:B0-----:R-:W-:Y:S05]  /*1980*/  CALL.REL.NOINC `($_Z6setxyzPsPdS0_S0_iddddiiii$__internal_trig_reduction_slowpathd) ;  /* 0x0000001400e07944 */ /* 0x001fea0003c00000 */
[----:B------:R-:W-:Y:S02]  /*1990*/  IMAD.MOV.U32 R11, RZ, RZ, R12 ;  /* 0x000000ffff0b7224 */ /* 0x000fe400078e000c */
[----:B------:R-:W-:Y:S02]  /*19a0*/  IMAD.MOV.U32 R42, RZ, RZ, R44 ;  /* 0x000000ffff2a7224 */ /* 0x000fe400078e002c */
[----:B------:R-:W-:-:S07]  /*19b0*/  IMAD.MOV.U32 R43, RZ, RZ, R45 ;  /* 0x000000ffff2b7224 */ /* 0x000fce00078e002d */
.L_x_46:
[----:B------:R-:W-:Y:S05]  /*19c0*/  BSYNC.RECONVERGENT B1 ;  /* 0x0000000000017941 */ /* 0x000fea0003800200 */
.L_x_45:
[----:B------:R-:W1:Y:S01]  /*19d0*/  LDCU.64 UR4, c[0x4][0x8] ;  /* 0x01000100ff0477ac */ /* 0x000e620008000a00 */
[----:B------:R-:W-:Y:S01]  /*19e0*/  IMAD.SHL.U32 R12, R11, 0x40, RZ ;  /* 0x000000400b0c7824 */ /* 0x000fe200078e00ff */
[----:B------:R-:W-:Y:S02]  /*19f0*/  R2UR UR6, R26 ;  /* 0x000000001a0672ca */ /* 0x000fe400000e0000 */
[----:B------:R-:W-:Y:S02]  /*1a00*/  R2UR UR7, R27 ;  /* 0x000000001b0772ca */ /* 0x000fe400000e0000 */
[----:B------:R-:W-:-:S04]  /*1a10*/  LOP3.LUT R12, R12, 0x40, RZ, 0xc0, !PT ;  /* 0x000000400c0c7812 */ /* 0x000fc800078ec0ff */
[----:B-1----:R-:W-:-:S05]  /*1a20*/  IADD3 R46, P0, PT, R12, UR4, RZ ;  /* 0x000000040c2e7c10 */ /* 0x002fca000ff1e0ff */
        /* <DEDUP_REMOVED lines=13> */
[----:B------:R-:W-:Y:S01]  /*1b00*/  R2UR UR8, R26 ;  /* 0x000000001a0872ca */ /* 0x000fe200000e0000 */
[----:B------:R-:W-:Y:S01]  /*1b10*/  DFMA R36, R36, -UR4, R36 ;  /* 0x8000000424247c2b */ /* 0x000fe20008000024 */
[----:B------:R-:W-:Y:S01]  /*1b20*/  FSEL R32, R32, -8.06006814911005101289e+34, !P0 ;  /* 0xf9785eba20207808 */ /* 0x000fe20004000000 */
[----:B------:R-:W1:Y:S01]  /*1b30*/  LDCU UR4, c[0x0][0x3d0] ;  /* 0x00007a00ff0477ac */ /* 0x000e620008000800 */
[----:B------:R-:W-:Y:S01]  /*1b40*/  FSEL R33, -R25, 0.11223486810922622681, !P0 ;  /* 0x3de5db6519217808 */ /* 0x000fe20004000100 */
[----:B------:R-:W-:Y:S01]  /*1b50*/  BSSY.RECONVERGENT B1, `(.L_x_47) ;  /* 0x0000031000017945 */ /* 0x000fe20003800200 */
[----:B------:R-:W-:-:S02]  /*1b60*/  R2UR UR9, R27 ;  /* 0x000000001b0972ca */ /* 0x000fc400000e0000 */
[C---:B------:R-:W-:Y:S02]  /*1b70*/  ISETP.NE.AND P1, PT, R24.reuse, R6, PT ;  /* 0x000000061800720c */ /* 0x040fe40003f25270 */
[----:B-1----:R-:W-:Y:S01]  /*1b80*/  ISETP.NE.AND P2, PT, R24, UR4, PT ;  /* 0x0000000418007c0c */ /* 0x002fe2000bf45270 */
[----:B--2---:R-:W-:-:S08]  /*1b90*/  DFMA R12, R44, R32, R12 ;  /* 0x000000202c0c722b */ /* 0x004fd0000000000c */
[----:B------:R-:W-:-:S08]  /*1ba0*/  DFMA R12, R44, R12, R14 ;  /* 0x0000000c2c0c722b */ /* 0x000fd0000000000e */
[C---:B---3--:R-:W-:Y:S01]  /*1bb0*/  DFMA R12, R44.reuse, R12, R16 ;  /* 0x0000000c2c0c722b */ /* 0x048fe20000000010 */
[----:B------:R-:W1:Y:S07]  /*1bc0*/  I2F.F64.S16 R16, R9 ;  /* 0x0000000900107312 */ /* 0x000e6e0000101c00 */
[----:B------:R-:W-:-:S08]  /*1bd0*/  DFMA R12, R44, R12, R18 ;  /* 0x0000000c2c0c722b */ /* 0x000fd00000000012 */
[----:B----4-:R-:W-:Y:S02]  /*1be0*/  DFMA R12, R44, R12, R20 ;  /* 0x0000000c2c0c722b */ /* 0x010fe40000000014 */
[----:B-1----:R-:W-:-:S06]  /*1bf0*/  DADD R36, R16, R36 ;  /* 0x0000000010247229 */ /* 0x002fcc0000000024 */
[----:B------:R-:W-:Y:S02]  /*1c00*/  DFMA R12, R44, R12, R22 ;  /* 0x0000000c2c0c722b */ /* 0x000fe40000000016 */
[----:B------:R-:W-:-:S06]  /*1c10*/  DMUL R36, R30, R36 ;  /* 0x000000241e247228 */ /* 0x000fcc0000000000 */
[----:B------:R-:W-:Y:S01]  /*1c20*/  DFMA R42, R12, R42, R42 ;  /* 0x0000002a0c2a722b */ /* 0x000fe2000000002a */
[----:B------:R1:W-:Y:S01]  /*1c30*/  STG.E.64 desc[UR8][R40.64+0x10], R36 ;  /* 0x0000102428007986 */ /* 0x0003e2000c101b08 */
[----:B------:R-:W-:-:S10]  /*1c40*/  DFMA R12, R44, R12, 1 ;  /* 0x3ff000002c0c742b */ /* 0x000fd4000000000c */
[----:B------:R-:W-:Y:S02]  /*1c50*/  FSEL R14, R12, R42, !P0 ;  /* 0x0000002a0c0e7208 */ /* 0x000fe40004000000 */
[----:B------:R-:W-:Y:S02]  /*1c60*/  FSEL R15, R13, R43, !P0 ;  /* 0x0000002b0d0f7208 */ /* 0x000fe40004000000 */
[----:B------:R-:W-:-:S04]  /*1c70*/  LOP3.LUT P0, RZ, R11, 0x2, RZ, 0xc0, !PT ;  /* 0x000000020bff7812 */ /* 0x000fc8000780c0ff */
[----:B------:R-:W-:-:S10]  /*1c80*/  DADD R12, RZ, -R14 ;  /* 0x00000000ff0c7229 */ /* 0x000fd4000000080e */
[----:B------:R-:W-:Y:S02]  /*1c90*/  FSEL R12, R14, R12, !P0 ;  /* 0x0000000c0e0c7208 */ /* 0x000fe40004000000 */
[----:B------:R-:W-:Y:S02]  /*1ca0*/  FSEL R13, R15, R13, !P0 ;  /* 0x0000000d0f0d7208 */ /* 0x000fe40004000000 */
[----:B------:R-:W-:-:S04]  /*1cb0*/  ISETP.NE.AND P0, PT, R24, R0, PT ;  /* 0x000000001800720c */ /* 0x000fc80003f05270 */
[----:B------:R-:W-:-:S07]  /*1cc0*/  DMUL R38, R38, R12 ;  /* 0x0000000c26267228 */ /* 0x000fce0000000000 */
[----:B------:R1:W-:Y:S01]  /*1cd0*/  STG.E.64 desc[UR6][R40.64+0x8], R38 ;  /* 0x0000082628007986 */ /* 0x0003e2000c101b06 */
[----:B------:R-:W-:Y:S05]  /*1ce0*/  @P2 BRA `(.L_x_48) ;  /* 0x00000000005c2947 */ /* 0x000fea0003800000 */
[----:B------:R-:W2:Y:S01]  /*1cf0*/  LDCU.64 UR4, c[0x0][0x390] ;  /* 0x00007200ff0477ac */ /* 0x000ea20008000a00 */
[----:B------:R-:W-:Y:S01]  /*1d00*/  IMAD R11, R8, 0x9, RZ ;  /* 0x00000009080b7824 */ /* 0x000fe200078e02ff */
[C---:B------:R-:W-:Y:S02]  /*1d10*/  R2UR UR6, R26.reuse ;  /* 0x000000001a0672ca */ /* 0x040fe400000e0000 */
[C---:B------:R-:W-:Y:S02]  /*1d20*/  R2UR UR7, R27.reuse ;  /* 0x000000001b0772ca */ /* 0x040fe400000e0000 */
[----:B------:R-:W-:Y:S02]  /*1d30*/  SHF.R.S64 R16, RZ, 0x1d, R11 ;  /* 0x0000001dff107819 */ /* 0x000fe4000000100b */
[----:B------:R-:W-:Y:S02]  /*1d40*/  R2UR UR8, R26 ;  /* 0x000000001a0872ca */ /* 0x000fe400000e0000 */
[----:B------:R-:W-:-:S02]  /*1d50*/  R2UR UR9, R27 ;  /* 0x000000001b0972ca */ /* 0x000fc400000e0000 */
[----:B--2---:R-:W-:-:S04]  /*1d60*/  IADD3 R16, P2, PT, R16, UR4, RZ ;  /* 0x0000000410107c10 */ /* 0x004fc8000ff5e0ff */
[----:B------:R-:W-:-:S05]  /*1d70*/  LEA.HI.X.SX32 R17, R11, UR5, 0x3, P2 ;  /* 0x000000050b117c11 */ /* 0x000fca00090f1eff */
[----:B------:R2:W-:Y:S04]  /*1d80*/  STG.E.64 desc[UR6][R16.64], R34 ;  /* 0x0000002210007986 */ /* 0x0005e8000c101b06 */
[----:B------:R-:W3:Y:S01]  /*1d90*/  LDG.E.64 R12, desc[UR8][R40.64+0x8] ;  /* 0x00000808280c7981 */ /* 0x000ee2000c1e1b00 */
[----:B------:R-:W-:-:S04]  /*1da0*/  IADD3 R20, P2, PT, RZ, RZ, RZ ;  /* 0x000000ffff147210 */ /* 0x000fc80007f5e0ff */
[----:B------:R-:W-:-:S04]  /*1db0*/  IADD3.X R9, PT, PT, R11, 0x1, RZ, P2, !PT ;  /* 0x000000010b097810 */ /* 0x000fc800017fe4ff */
[----:B------:R-:W-:-:S04]  /*1dc0*/  SHF.R.S64 R18, R20, 0x1d, R9 ;  /* 0x0000001d14127819 */ /* 0x000fc80000001009 */
[----:B------:R-:W-:-:S04]  /*1dd0*/  IADD3 R18, P3, PT, R18, UR4, RZ ;  /* 0x0000000412127c10 */ /* 0x000fc8000ff7e0ff */
[----:B------:R-:W-:-:S05]  /*1de0*/  LEA.HI.X.SX32 R19, R9, UR5, 0x3, P3 ;  /* 0x0000000509137c11 */ /* 0x000fca00098f1eff */
[----:B---3--:R3:W-:Y:S04]  /*1df0*/  STG.E.64 desc[UR6][R18.64], R12 ;  /* 0x0000000c12007986 */ /* 0x0087e8000c101b06 */
[----:B------:R-:W4:Y:S01]  /*1e00*/  LDG.E.64 R14, desc[UR8][R40.64+0x10] ;  /* 0x00001008280e7981 */ /* 0x000f22000c1e1b00 */
[----:B------:R-:W-:-:S04]  /*1e10*/  IADD3.X R9, PT, PT, R11, 0x2, RZ, P2, !PT ;  /* 0x000000020b097810 */ /* 0x000fc800017fe4ff */
[----:B--2---:R-:W-:-:S04]  /*1e20*/  SHF.R.S64 R16, R20, 0x1d, R9 ;  /* 0x0000001d14107819 */ /* 0x004fc80000001009 */
[----:B------:R-:W-:-:S04]  /*1e30*/  IADD3 R16, P2, PT, R16, UR4, RZ ;  /* 0x0000000410107c10 */ /* 0x000fc8000ff5e0ff */
[----:B------:R-:W-:-:S05]  /*1e40*/  LEA.HI.X.SX32 R17, R9, UR5, 0x3, P2 ;  /* 0x0000000509117c11 */ /* 0x000fca00090f1eff */
[----:B----4-:R3:W-:Y:S04]  /*1e50*/  STG.E.64 desc[UR6][R16.64], R14 ;  /* 0x0000000e10007986 */ /* 0x0107e8000c101b06 */
.L_x_48:
[----:B------:R-:W-:Y:S05]  /*1e60*/  BSYNC.RECONVERGENT B1 ;  /* 0x0000000000017941 */ /* 0x000fea0003800200 */
.L_x_47:
[----:B------:R-:W-:Y:S04]  /*1e70*/  BSSY.RECONVERGENT B1, `(.L_x_49) ;  /* 0x0000029000017945 */ /* 0x000fe80003800200 */
[----:B------:R-:W-:Y:S05]  /*1e80*/  @P0 BRA `(.L_x_50) ;  /* 0x00000000009c0947 */ /* 0x000fea0003800000 */
[----:B------:R-:W-:Y:S01]  /*1e90*/  R2UR UR4, R26 ;  /* 0x000000001a0472ca */ /* 0x000fe200000e0000 */
[----:B------:R-:W2:Y:S01]  /*1ea0*/  LDCU.64 UR6, c[0x0][0x390] ;  /* 0x00007200ff0677ac */ /* 0x000ea20008000a00 */
[----:B------:R-:W-:-:S13]  /*1eb0*/  R2UR UR5, R27 ;  /* 0x000000001b0572ca */ /* 0x000fda00000e0000 */
[----:B---3--:R-:W3:Y:S01]  /*1ec0*/  LDG.E.64 R12, desc[UR4][R40.64] ;  /* 0x00000004280c7981 */ /* 0x008ee2000c1e1b00 */
[----:B------:R-:W-:Y:S01]  /*1ed0*/  UMOV UR4, 0x0 ;  /* 0x0000000000047882 */ /* 0x000fe20000000000 */
[----:B------:R-:W-:Y:S01]  /*1ee0*/  UMOV UR5, 0x3 ;  /* 0x0000000300057882 */ /* 0x000fe20000000000 */
[----:B------:R-:W-:Y:S01]  /*1ef0*/  IMAD R11, R8, 0x9, RZ ;  /* 0x00000009080b7824 */ /* 0x000fe200078e02ff */
[C---:B------:R-:W-:Y:S01]  /*1f00*/  R2UR UR8, R26.reuse ;  /* 0x000000001a0872ca */ /* 0x040fe200000e0000 */
[----:B------:R-:W-:Y:S01]  /*1f10*/  IMAD.WIDE.U32 R14, RZ, R8, UR4 ;  /* 0x00000004ff0e7e25 */ /* 0x000fe2000f8e0008 */
[----:B------:R-:W-:Y:S02]  /*1f20*/  R2UR UR4, R26 ;  /* 0x000000001a0472ca */ /* 0x000fe400000e0000 */
[----:B------:R-:W-:Y:S01]  /*1f30*/  R2UR UR5, R27 ;  /* 0x000000001b0572ca */ /* 0x000fe200000e0000 */
[----:B------:R-:W-:Y:S01]  /*1f40*/  IMAD.IADD R9, R11, 0x1, R15 ;  /* 0x000000010b097824 */ /* 0x000fe200078e020f */
[----:B------:R-:W-:-:S04]  /*1f50*/  R2UR UR9, R27 ;  /* 0x000000001b0972ca */ /* 0x000fc800000e0000 */
[----:B------:R-:W-:-:S04]  /*1f60*/  SHF.R.S64 R14, R14, 0x1d, R9 ;  /* 0x0000001d0e0e7819 */ /* 0x000fc80000001009 */
[----:B--2---:R-:W-:-:S04]  /*1f70*/  IADD3 R16, P0, PT, R14, UR6, RZ ;  /* 0x000000060e107c10 */ /* 0x004fc8000ff1e0ff */
[----:B------:R-:W-:-:S05]  /*1f80*/  LEA.HI.X.SX32 R17, R9, UR7, 0x3, P0 ;  /* 0x0000000709117c11 */ /* 0x000fca00080f1eff */
[----:B---3--:R2:W-:Y:S04]  /*1f90*/  STG.E.64 desc[UR4][R16.64], R12 ;  /* 0x0000000c10007986 */ /* 0x0085e8000c101b04 */
[----:B------:R-:W3:Y:S01]  /*1fa0*/  LDG.E.64 R14, desc[UR8][R40.64+0x8] ;  /* 0x00000808280e7981 */ /* 0x000ee2000c1e1b00 */
[----:B------:R-:W-:Y:S01]  /*1fb0*/  UMOV UR4, 0x0 ;  /* 0x0000000000047882 */ /* 0x000fe20000000000 */
[----:B------:R-:W-:Y:S02]  /*1fc0*/  UMOV UR5, 0x4 ;  /* 0x0000000400057882 */ /* 0x000fe40000000000 */
[----:B------:R-:W-:Y:S01]  /*1fd0*/  IMAD.WIDE.U32 R18, RZ, R8, UR4 ;  /* 0x00000004ff127e25 */ /* 0x000fe2000f8e0008 */
[----:B------:R-:W-:Y:S02]  /*1fe0*/  R2UR UR4, R26 ;  /* 0x000000001a0472ca */ /* 0x000fe400000e0000 */
[----:B------:R-:W-:Y:S01]  /*1ff0*/  R2UR UR5, R27 ;  /* 0x000000001b0572ca */ /* 0x000fe200000e0000 */
[----:B------:R-:W-:-:S05]  /*2000*/  IMAD.IADD R9, R11, 0x1, R19 ;  /* 0x000000010b097824 */ /* 0x000fca00078e0213 */
[----:B------:R-:W-:-:S04]  /*2010*/  SHF.R.S64 R18, R18, 0x1d, R9 ;  /* 0x0000001d12127819 */ /* 0x000fc80000001009 */
[----:B------:R-:W-:-:S04]  /*2020*/  IADD3 R18, P0, PT, R18, UR6, RZ ;  /* 0x0000000612127c10 */ /* 0x000fc8000ff1e0ff */
[----:B------:R-:W-:-:S05]  /*2030*/  LEA.HI.X.SX32 R19, R9, UR7, 0x3, P0 ;  /* 0x0000000709137c11 */ /* 0x000fca00080f1eff */
[----:B---3--:R4:W-:Y:S04]  /*2040*/  STG.E.64 desc[UR4][R18.64], R14 ;  /* 0x0000000e12007986 */ /* 0x0089e8000c101b04 */
[----:B--2---:R-:W2:Y:S01]  /*2050*/  LDG.E.64 R12, desc[UR8][R40.64+0x10] ;  /* 0x00001008280c7981 */ /* 0x004ea2000c1e1b00 */
        /* <DEDUP_REMOVED lines=9> */
[----:B--2---:R4:W-:Y:S04]  /*20f0*/  STG.E.64 desc[UR4][R16.64], R12 ;  /* 0x0000000c10007986 */ /* 0x0049e8000c101b04 */
.L_x_50:
[----:B------:R-:W-:Y:S05]  /*2100*/  BSYNC.RECONVERGENT B1 ;  /* 0x0000000000017941 */ /* 0x000fea0003800200 */
.L_x_49:
[----:B------:R-:W-:Y:S05]  /*2110*/  @P1 BRA `(.L_x_30) ;  /* 0x00000000009c1947 */ /* 0x000fea0003800000 */
[----:B------:R-:W-:Y:S01]  /*2120*/  R2UR UR4, R26 ;  /* 0x000000001a0472ca */ /* 0x000fe200000e0000 */
[----:B------:R-:W2:Y:S01]  /*2130*/  LDCU.64 UR6, c[0x0][0x390] ;  /* 0x00007200ff0677ac */ /* 0x000ea20008000a00 */
[----:B------:R-:W-:-:S13]  /*2140*/  R2UR UR5, R27 ;  /* 0x000000001b0572ca */ /* 0x000fda00000e0000 */
[----:B---34-:R-:W3:Y:S01]  /*2150*/  LDG.E.64 R12, desc[UR4][R40.64] ;  /* 0x00000004280c7981 */ /* 0x018ee2000c1e1b00 */
        /* <DEDUP_REMOVED lines=35> */
.L_x_30:
[----:B------:R-:W-:Y:S05]  /*2390*/  BSYNC.RECONVERGENT B0 ;  /* 0x0000000000007941 */ /* 0x000fea0003800200 */
.L_x_29:
[----:B------:R-:W-:-:S04]  /*23a0*/  IADD3 R3, P0, PT, R4, R3, RZ ;  /* 0x0000000304037210 */ /* 0x000fc80007f1e0ff */
[----:B------:R-:W-:Y:S02]  /*23b0*/  LEA.HI.X.SX32 R2, R4, R2, 0x1, P0 ;  /* 0x0000000204027211 */ /* 0x000fe400000f0eff */
[----:B------:R-:W-:-:S04]  /*23c0*/  ISETP.GE.U32.AND P0, PT, R3, R10, PT ;  /* 0x0000000a0300720c */ /* 0x000fc80003f06070 */
[----:B------:R-:W-:-:S13]  /*23d0*/  ISETP.GE.AND.EX P0, PT, R2, R5, PT, P0 ;  /* 0x000000050200720c */ /* 0x000fda0003f06300 */
[----:B------:R-:W-:Y:S05]  /*23e0*/  @!P0 BRA `(.L_x_51) ;  /* 0xffffffe000408947 */ /* 0x000fea000383ffff */
[----:B------:R-:W-:Y:S05]  /*23f0*/  EXIT ;  /* 0x000000000000794d */ /* 0x000fea0003800000 */
        .weak           $__internal_2_$__cuda_sm20_div_rn_f64_full
        .type           $__internal_2_$__cuda_sm20_div_rn_f64_full,@function
        .size           $__internal_2_$__cuda_sm20_div_rn_f64_full,($__internal_3_$__cuda_sm20_div_s64 - $__internal_2_$__cuda_sm20_div_rn_f64_full)
$__internal_2_$__cuda_sm20_div_rn_f64_full:
[C---:B------:R-:W-:Y:S01]  /*2400*/  FSETP.GEU.AND P0, PT, |R17|.reuse, 1.469367938527859385e-39, PT ;  /* 0x001000001100780b */ /* 0x040fe20003f0e200 */
[----:B------:R-:W-:Y:S01]  /*2410*/  IMAD.MOV.U32 R20, RZ, RZ, 0x1 ;  /* 0x00000001ff147424 */ /* 0x000fe200078e00ff */
[----:B------:R-:W-:Y:S01]  /*2420*/  LOP3.LUT R14, R17, 0x800fffff, RZ, 0xc0, !PT ;  /* 0x800fffff110e7812 */ /* 0x000fe200078ec0ff */
[----:B------:R-:W-:Y:S01]  /*2430*/  BSSY.RECONVERGENT B2, `(.L_x_52) ;  /* 0x0000054000027945 */ /* 0x000fe20003800200 */
[C---:B------:R-:W-:Y:S02]  /*2440*/  FSETP.GEU.AND P3, PT, |R19|.reuse, 1.469367938527859385e-39, PT ;  /* 0x001000001300780b */ /* 0x040fe40003f6e200 */
[----:B------:R-:W-:Y:S01]  /*2450*/  LOP3.LUT R15, R14, 0x3ff00000, RZ, 0xfc, !PT ;  /* 0x3ff000000e0f7812 */ /* 0x000fe200078efcff */
[----:B------:R-:W-:Y:S01]  /*2460*/  IMAD.MOV.U32 R14, RZ, RZ, R16 ;  /* 0x000000ffff0e7224 */ /* 0x000fe200078e0010 */
[----:B------:R-:W-:Y:S02]  /*2470*/  LOP3.LUT R13, R19, 0x7ff00000, RZ, 0xc0, !PT ;  /* 0x7ff00000130d7812 */ /* 0x000fe400078ec0ff */
[----:B------:R-:W-:-:S03]  /*2480*/  LOP3.LUT R44, R17, 0x7ff00000, RZ, 0xc0, !PT ;  /* 0x7ff00000112c7812 */ /* 0x000fc600078ec0ff */
[----:B------:R-:W-:Y:S01]  /*2490*/  @!P0 DMUL R14, R16, 8.98846567431157953865e+307 ;  /* 0x7fe00000100e8828 */ /* 0x000fe20000000000 */
[----:B------:R-:W-:-:S03]  /*24a0*/  ISETP.GE.U32.AND P2, PT, R13, R44, PT ;  /* 0x0000002c0d00720c */ /* 0x000fc60003f46070 */
[----:B------:R-:W-:Y:S02]  /*24b0*/  @!P3 LOP3.LUT R12, R17, 0x7ff00000, RZ, 0xc0, !PT ;  /* 0x7ff00000110cb812 */ /* 0x000fe400078ec0ff */
[----:B------:R-:W0:Y:S02]  /*24c0*/  MUFU.RCP64H R21, R15 ;  /* 0x0000000f00157308 */ /* 0x000e240000001800 */
[----:B------:R-:W-:Y:S01]  /*24d0*/  @!P3 ISETP.GE.U32.AND P4, PT, R13, R12, PT ;  /* 0x0000000c0d00b20c */ /* 0x000fe20003f86070 */
[----:B------:R-:W-:Y:S01]  /*24e0*/  IMAD.MOV.U32 R12, RZ, RZ, 0x1ca00000 ;  /* 0x1ca00000ff0c7424 */ /* 0x000fe200078e00ff */
[----:B------:R-:W-:-:S04]  /*24f0*/  @!P0 LOP3.LUT R44, R15, 0x7ff00000, RZ, 0xc0, !PT ;  /* 0x7ff000000f2c8812 */ /* 0x000fc800078ec0ff */
[----:B------:R-:W-:-:S04]  /*2500*/  @!P3 SEL R37, R12, 0x63400000, !P4 ;  /* 0x634000000c25b807 */ /* 0x000fc80006000000 */
[----:B------:R-:W-:-:S04]  /*2510*/  @!P3 LOP3.LUT R40, R37, 0x80000000, R19, 0xf8, !PT ;  /* 0x800000002528b812 */ /* 0x000fc800078ef813 */
[----:B------:R-:W-:Y:S01]  /*2520*/  @!P3 LOP3.LUT R41, R40, 0x100000, RZ, 0xfc, !PT ;  /* 0x001000002829b812 */ /* 0x000fe200078efcff */
[----:B0-----:R-:W-:Y:S01]  /*2530*/  DFMA R22, R20, -R14, 1 ;  /* 0x3ff000001416742b */ /* 0x001fe2000000080e */
[----:B------:R-:W-:-:S07]  /*2540*/  @!P3 IMAD.MOV.U32 R40, RZ, RZ, RZ ;  /* 0x000000ffff28b224 */ /* 0x000fce00078e00ff */
[----:B------:R-:W-:-:S08]  /*2550*/  DFMA R22, R22, R22, R22 ;  /* 0x000000161616722b */ /* 0x000fd00000000016 */
[----:B------:R-:W-:Y:S01]  /*2560*/  DFMA R22, R20, R22, R20 ;  /* 0x000000161416722b */ /* 0x000fe20000000014 */
[----:B------:R-:W-:Y:S01]  /*2570*/  SEL R21, R12, 0x63400000, !P2 ;  /* 0x634000000c157807 */ /* 0x000fe20005000000 */
[----:B------:R-:W-:-:S03]  /*2580*/  IMAD.MOV.U32 R20, RZ, RZ, R18 ;  /* 0x000000ffff147224 */ /* 0x000fc600078e0012 */
[----:B------:R-:W-:-:S03]  /*2590*/  LOP3.LUT R21, R21, 0x800fffff, R19, 0xf8, !PT ;  /* 0x800fffff15157812 */ /* 0x000fc600078ef813 */
[----:B------:R-:W-:-:S03]  /*25a0*/  DFMA R36, R22, -R14, 1 ;  /* 0x3ff000001624742b */ /* 0x000fc6000000080e */
[----:B------:R-:W-:-:S05]  /*25b0*/  @!P3 DFMA R20, R20, 2, -R40 ;  /* 0x400000001414b82b */ /* 0x000fca0000000828 */
[----:B------:R-:W-:-:S08]  /*25c0*/  DFMA R36, R22, R36, R22 ;  /* 0x000000241624722b */ /* 0x000fd00000000016 */
[----:B------:R-:W-:-:S08]  /*25d0*/  DMUL R22, R36, R20 ;  /* 0x0000001424167228 */ /* 0x000fd00000000000 */
[----:B------:R-:W-:-:S08]  /*25e0*/  DFMA R40, R22, -R14, R20 ;  /* 0x8000000e1628722b */ /* 0x000fd00000000014 */
[----:B------:R-:W-:Y:S01]  /*25f0*/  DFMA R40, R36, R40, R22 ;  /* 0x000000282428722b */ /* 0x000fe20000000016 */
[----:B------:R-:W-:Y:S01]  /*2600*/  IMAD.MOV.U32 R23, RZ, RZ, R13 ;  /* 0x000000ffff177224 */ /* 0x000fe200078e000d */
[----:B------:R-:W-:-:S05]  /*2610*/  @!P3 LOP3.LUT R23, R21, 0x7ff00000, RZ, 0xc0, !PT ;  /* 0x7ff000001517b812 */ /* 0x000fca00078ec0ff */
[----:B------:R-:W-:-:S05]  /*2620*/  VIADD R22, R23, 0xffffffff ;  /* 0xffffffff17167836 */ /* 0x000fca0000000000 */
[----:B------:R-:W-:Y:S01]  /*2630*/  ISETP.GT.U32.AND P0, PT, R22, 0x7feffffe, PT ;  /* 0x7feffffe1600780c */ /* 0x000fe20003f04070 */
[----:B------:R-:W-:-:S05]  /*2640*/  VIADD R22, R44, 0xffffffff ;  /* 0xffffffff2c167836 */ /* 0x000fca0000000000 */
[----:B------:R-:W-:-:S13]  /*2650*/  ISETP.GT.U32.OR P0, PT, R22, 0x7feffffe, P0 ;  /* 0x7feffffe1600780c */ /* 0x000fda0000704470 */
[----:B------:R-:W-:Y:S05]  /*2660*/  @P0 BRA `(.L_x_53) ;  /* 0x00000000006c0947 */ /* 0x000fea0003800000 */
[----:B------:R-:W-:-:S04]  /*2670*/  LOP3.LUT R22, R17, 0x7ff00000, RZ, 0xc0, !PT ;  /* 0x7ff0000011167812 */ /* 0x000fc800078ec0ff */
[CC--:B------:R-:W-:Y:S02]  /*2680*/  VIADDMNMX R18, R13.reuse, -R22.reuse, 0xb9600000, !PT ;  /* 0xb96000000d127446 */ /* 0x0c0fe40007800916 */
[----:B------:R-:W-:Y:S02]  /*2690*/  ISETP.GE.U32.AND P0, PT, R13, R22, PT ;  /* 0x000000160d00720c */ /* 0x000fe40003f06070 */
[----:B------:R-:W-:Y:S02]  /*26a0*/  VIMNMX R18, PT, PT, R18, 0x46a00000, PT ;  /* 0x46a0000012127848 */ /* 0x000fe40003fe0100 */
[----:B------:R-:W-:-:S05]  /*26b0*/  SEL R13, R12, 0x63400000, !P0 ;  /* 0x634000000c0d7807 */ /* 0x000fca0004000000 */
[----:B------:R-:W-:Y:S02]  /*26c0*/  IMAD.IADD R22, R18, 0x1, -R13 ;  /* 0x0000000112167824 */ /* 0x000fe400078e0a0d */
[----:B------:R-:W-:Y:S02]  /*26d0*/  IMAD.MOV.U32 R18, RZ, RZ, RZ ;  /* 0x000000ffff127224 */ /* 0x000fe400078e00ff */
[----:B------:R-:W-:-:S06]  /*26e0*/  VIADD R19, R22, 0x7fe00000 ;  /* 0x7fe0000016137836 */ /* 0x000fcc0000000000 */
[----:B------:R-:W-:-:S10]  /*26f0*/  DMUL R12, R40, R18 ;  /* 0x00000012280c7228 */ /* 0x000fd40000000000 */
[----:B------:R-:W-:-:S13]  /*2700*/  FSETP.GTU.AND P0, PT, |R13|, 1.469367938527859385e-39, PT ;  /* 0x001000000d00780b */ /* 0x000fda0003f0c200 */
[----:B------:R-:W-:Y:S05]  /*2710*/  @P0 BRA `(.L_x_54) ;  /* 0x0000000000940947 */ /* 0x000fea0003800000 */
[----:B------:R-:W-:Y:S01]  /*2720*/  DFMA R14, R40, -R14, R20 ;  /* 0x8000000e280e722b */ /* 0x000fe20000000014 */
[----:B------:R-:W-:-:S09]  /*2730*/  IMAD.MOV.U32 R18, RZ, RZ, RZ ;  /* 0x000000ffff127224 */ /* 0x000fd200078e00ff */
[C---:B------:R-:W-:Y:S02]  /*2740*/  FSETP.NEU.AND P0, PT, R15.reuse, RZ, PT ;  /* 0x000000ff0f00720b */ /* 0x040fe40003f0d000 */
[----:B------:R-:W-:-:S04]  /*2750*/  LOP3.LUT R17, R15, 0x80000000, R17, 0x48, !PT ;  /* 0x800000000f117812 */ /* 0x000fc800078e4811 */
[----:B------:R-:W-:-:S07]  /*2760*/  LOP3.LUT R19, R17, R19, RZ, 0xfc, !PT ;  /* 0x0000001311137212 */ /* 0x000fce00078efcff */
[----:B------:R-:W-:Y:S05]  /*2770*/  @!P0 BRA `(.L_x_54) ;  /* 0x00000000007c8947 */ /* 0x000fea0003800000 */
[----:B------:R-:W-:Y:S01]  /*2780*/  IMAD.MOV R15, RZ, RZ, -R22 ;  /* 0x000000ffff0f7224 */ /* 0x000fe200078e0a16 */
[----:B------:R-:W-:Y:S01]  /*2790*/  DMUL.RP R18, R40, R18 ;  /* 0x0000001228127228 */ /* 0x000fe20000008000 */
[----:B------:R-:W-:-:S06]  /*27a0*/  IMAD.MOV.U32 R14, RZ, RZ, RZ ;  /* 0x000000ffff0e7224 */ /* 0x000fcc00078e00ff */
[----:B------:R-:W-:-:S03]  /*27b0*/  DFMA R14, R12, -R14, R40 ;  /* 0x8000000e0c0e722b */ /* 0x000fc60000000028 */
[----:B------:R-:W-:-:S03]  /*27c0*/  LOP3.LUT R17, R19, R17, RZ, 0x3c, !PT ;  /* 0x0000001113117212 */ /* 0x000fc600078e3cff */
[----:B------:R-:W-:-:S04]  /*27d0*/  IADD3 R14, PT, PT, -R22, -0x43300000, RZ ;  /* 0xbcd00000160e7810 */ /* 0x000fc80007ffe1ff */
[----:B------:R-:W-:-:S04]  /*27e0*/  FSETP.NEU.AND P0, PT, |R15|, R14, PT ;  /* 0x0000000e0f00720b */ /* 0x000fc80003f0d200 */
[----:B------:R-:W-:Y:S02]  /*27f0*/  FSEL R12, R18, R12, !P0 ;  /* 0x0000000c120c7208 */ /* 0x000fe40004000000 */
[----:B------:R-:W-:Y:S01]  /*2800*/  FSEL R13, R17, R13, !P0 ;  /* 0x0000000d110d7208 */ /* 0x000fe20004000000 */
[----:B------:R-:W-:Y:S06]  /*2810*/  BRA `(.L_x_54) ;  /* 0x0000000000547947 */ /* 0x000fec0003800000 */
.L_x_53:
[----:B------:R-:W-:-:S14]  /*2820*/  DSETP.NAN.AND P0, PT, R18, R18, PT ;  /* 0x000000121200722a */ /* 0x000fdc0003f08000 */
[----:B------:R-:W-:Y:S05]  /*2830*/  @P0 BRA `(.L_x_55) ;  /* 0x0000000000440947 */ /* 0x000fea0003800000 */
[----:B------:R-:W-:-:S14]  /*2840*/  DSETP.NAN.AND P0, PT, R16, R16, PT ;  /* 0x000000101000722a */ /* 0x000fdc0003f08000 */
[----:B------:R-:W-:Y:S05]  /*2850*/  @P0 BRA `(.L_x_56) ;  /* 0x0000000000300947 */ /* 0x000fea0003800000 */
[----:B------:R-:W-:Y:S01]  /*2860*/  ISETP.NE.AND P0, PT, R23, R44, PT ;  /* 0x0000002c1700720c */ /* 0x000fe20003f05270 */
[----:B------:R-:W-:Y:S02]  /*2870*/  IMAD.MOV.U32 R12, RZ, RZ, 0x0 ;  /* 0x00000000ff0c7424 */ /* 0x000fe400078e00ff */
[----:B------:R-:W-:-:S10]  /*2880*/  IMAD.MOV.U32 R13, RZ, RZ, -0x80000 ;  /* 0xfff80000ff0d7424 */ /* 0x000fd400078e00ff */
[----:B------:R-:W-:Y:S05]  /*2890*/  @!P0 BRA `(.L_x_54) ;  /* 0x0000000000348947 */ /* 0x000fea0003800000 */
[----:B------:R-:W-:Y:S02]  /*28a0*/  ISETP.NE.AND P0, PT, R23, 0x7ff00000, PT ;  /* 0x7ff000001700780c */ /* 0x000fe40003f05270 */
[----:B------:R-:W-:Y:S02]  /*28b0*/  LOP3.LUT R13, R19, 0x80000000, R17, 0x48, !PT ;  /* 0x80000000130d7812 */ /* 0x000fe400078e4811 */
[----:B------:R-:W-:-:S13]  /*28c0*/  ISETP.EQ.OR P0, PT, R44, RZ, !P0 ;  /* 0x000000ff2c00720c */ /* 0x000fda0004702670 */
[----:B------:R-:W-:Y:S01]  /*28d0*/  @P0 LOP3.LUT R14, R13, 0x7ff00000, RZ, 0xfc, !PT ;  /* 0x7ff000000d0e0812 */ /* 0x000fe200078efcff */
[----:B------:R-:W-:Y:S02]  /*28e0*/  @!P0 IMAD.MOV.U32 R12, RZ, RZ, RZ ;  /* 0x000000ffff0c8224 */ /* 0x000fe400078e00ff */
[----:B------:R-:W-:Y:S02]  /*28f0*/  @P0 IMAD.MOV.U32 R12, RZ, RZ, RZ ;  /* 0x000000ffff0c0224 */ /* 0x000fe400078e00ff */
[----:B------:R-:W-:Y:S01]  /*2900*/  @P0 IMAD.MOV.U32 R13, RZ, RZ, R14 ;  /* 0x000000ffff0d0224 */ /* 0x000fe200078e000e */
[----:B------:R-:W-:Y:S06]  /*2910*/  BRA `(.L_x_54) ;  /* 0x0000000000147947 */ /* 0x000fec0003800000 */
.L_x_56:
[----:B------:R-:W-:Y:S01]  /*2920*/  LOP3.LUT R13, R17, 0x80000, RZ, 0xfc, !PT ;  /* 0x00080000110d7812 */ /* 0x000fe200078efcff */
[----:B------:R-:W-:Y:S01]  /*2930*/  IMAD.MOV.U32 R12, RZ, RZ, R16 ;  /* 0x000000ffff0c7224 */ /* 0x000fe200078e0010 */
[----:B------:R-:W-:Y:S06]  /*2940*/  BRA `(.L_x_54) ;  /* 0x0000000000087947 */ /* 0x000fec0003800000 */
.L_x_55:
[----:B------:R-:W-:Y:S01]  /*2950*/  LOP3.LUT R13, R19, 0x80000, RZ, 0xfc, !PT ;  /* 0x00080000130d7812 */ /* 0x000fe200078efcff */
[----:B------:R-:W-:-:S07]  /*2960*/  IMAD.MOV.U32 R12, RZ, RZ, R18 ;  /* 0x000000ffff0c7224 */ /* 0x000fce00078e0012 */
.L_x_54:
[----:B------:R-:W-:Y:S05]  /*2970*/  BSYNC.RECONVERGENT B2 ;  /* 0x0000000000027941 */ /* 0x000fea0003800200 */
.L_x_52:
[----:B------:R-:W-:-:S04]  /*2980*/  IMAD.MOV.U32 R43, RZ, RZ, 0x0 ;  /* 0x00000000ff2b7424 */ /* 0x000fc800078e00ff */
[----:B------:R-:W-:Y:S05]  /*2990*/  RET.REL.NODEC R42 `(_Z6setxyzPsPdS0_S0_iddddiiii) ;  /* 0xffffffd42a987950 */ /* 0x000fea0003c3ffff */
        .weak           $__internal_3_$__cuda_sm20_div_s64
        .type           $__internal_3_$__cuda_sm20_div_s64,@function
        .size           $__internal_3_$__cuda_sm20_div_s64,($__internal_4_$__cuda_sm20_dsqrt_rn_f64_mediumpath_v1 - $__internal_3_$__cuda_sm20_div_s64)
$__internal_3_$__cuda_sm20_div_s64:
[----:B------:R-:W0:Y:S01]  /*29a0*/  LDC R11, c[0x0][0x3a0] ;  /* 0x0000e800ff0b7b82 */ /* 0x000e220000000800 */
[----:B------:R-:W-:Y:S02]  /*29b0*/  ISETP.GE.AND P0, PT, R7, RZ, PT ;  /* 0x000000ff0700720c */ /* 0x000fe40003f06270 */
[----:B------:R-:W-:Y:S02]  /*29c0*/  ISETP.GE.AND P3, PT, R2, RZ, PT ;  /* 0x000000ff0200720c */ /* 0x000fe40003f66270 */
[----:B0-----:R-:W-:-:S04]  /*29d0*/  IADD3 R8, P1, PT, RZ, -R11, RZ ;  /* 0x8000000bff087210 */ /* 0x001fc80007f3e0ff */
[----:B------:R-:W-:Y:S01]  /*29e0*/  SEL R8, R8, R11, !P0 ;  /* 0x0000000b08087207 */ /* 0x000fe20004000000 */
[----:B------:R-:W-:-:S05]  /*29f0*/  IMAD.X R14, RZ, RZ, ~R7, P1 ;  /* 0x000000ffff0e7224 */ /* 0x000fca00008e0e07 */
[----:B------:R-:W-:-:S04]  /*2a00*/  SEL R9, R14, R7, !P0 ;  /* 0x000000070e097207 */ /* 0x000fc80004000000 */
[----:B------:R-:W0:Y:S08]  /*2a10*/  I2F.U64.RP R13, R8 ;  /* 0x00000008000d7312 */ /* 0x000e300000309000 */
[----:B0-----:R-:W0:Y:S02]  /*2a20*/  MUFU.RCP R13, R13 ;  /* 0x0000000d000d7308 */ /* 0x001e240000001000 */
[----:B0-----:R-:W-:-:S06]  /*2a30*/  VIADD R14, R13, 0x1ffffffe ;  /* 0x1ffffffe0d0e7836 */ /* 0x001fcc0000000000 */
[----:B------:R-:W0:Y:S02]  /*2a40*/  F2I.U64.TRUNC R14, R14 ;  /* 0x0000000e000e7311 */ /* 0x000e24000020d800 */
[----:B0-----:R-:W-:-:S04]  /*2a50*/  IMAD.WIDE.U32 R16, R14, R8, RZ ;  /* 0x000000080e107225 */ /* 0x001fc800078e00ff */
[----:B------:R-:W-:Y:S01]  /*2a60*/  IMAD R17, R14, R9, R17 ;  /* 0x000000090e117224 */ /* 0x000fe200078e0211 */
[----:B------:R-:W-:-:S03]  /*2a70*/  IADD3 R19, P0, PT, RZ, -R16, RZ ;  /* 0x80000010ff137210 */ /* 0x000fc60007f1e0ff */
[----:B------:R-:W-:Y:S02]  /*2a80*/  IMAD R17, R15, R8, R17 ;  /* 0x000000080f117224 */ /* 0x000fe400078e0211 */
[----:B------:R-:W-:-:S04]  /*2a90*/  IMAD.HI.U32 R16, R14, R19, RZ ;  /* 0x000000130e107227 */ /* 0x000fc800078e00ff */
[----:B------:R-:W-:Y:S02]  /*2aa0*/  IMAD.X R21, RZ, RZ, ~R17, P0 ;  /* 0x000000ffff157224 */ /* 0x000fe400000e0e11 */
[----:B------:R-:W-:Y:S02]  /*2ab0*/  IMAD.MOV.U32 R17, RZ, RZ, R14 ;  /* 0x000000ffff117224 */ /* 0x000fe400078e000e */
[-C--:B------:R-:W-:Y:S02]  /*2ac0*/  IMAD R23, R15, R21.reuse, RZ ;  /* 0x000000150f177224 */ /* 0x080fe400078e02ff */
[----:B------:R-:W-:-:S04]  /*2ad0*/  IMAD.WIDE.U32 R16, P0, R14, R21, R16 ;  /* 0x000000150e107225 */ /* 0x000fc80007800010 */
[----:B------:R-:W-:-:S04]  /*2ae0*/  IMAD.HI.U32 R13, R15, R21, RZ ;  /* 0x000000150f0d7227 */ /* 0x000fc800078e00ff */
[----:B------:R-:W-:-:S04]  /*2af0*/  IMAD.HI.U32 R16, P1, R15, R19, R16 ;  /* 0x000000130f107227 */ /* 0x000fc80007820010 */
[----:B------:R-:W-:Y:S01]  /*2b00*/  IMAD.X R13, R13, 0x1, R15, P0 ;  /* 0x000000010d0d7824 */ /* 0x000fe200000e060f */
[----:B------:R-:W-:-:S04]  /*2b10*/  IADD3 R17, P2, PT, R23, R16, RZ ;  /* 0x0000001017117210 */ /* 0x000fc80007f5e0ff */
[----:B------:R-:W-:Y:S01]  /*2b20*/  IADD3.X R13, PT, PT, RZ, RZ, R13, P2, P1 ;  /* 0x000000ffff0d7210 */ /* 0x000fe200017e240d */
[----:B------:R-:W-:-:S04]  /*2b30*/  IMAD.WIDE.U32 R14, R17, R8, RZ ;  /* 0x00000008110e7225 */ /* 0x000fc800078e00ff */
[----:B------:R-:W-:Y:S01]  /*2b40*/  IMAD R15, R17, R9, R15 ;  /* 0x00000009110f7224 */ /* 0x000fe200078e020f */
[----:B------:R-:W-:Y:S02]  /*2b50*/  IADD3 R19, P0, PT, RZ, -R14, RZ ;  /* 0x8000000eff137210 */ /* 0x000fe40007f1e0ff */
[----:B------:R-:W-:Y:S01]  /*2b60*/  IADD3 R14, P4, PT, RZ, -R3, RZ ;  /* 0x80000003ff0e7210 */ /* 0x000fe20007f9e0ff */
[----:B------:R-:W-:Y:S02]  /*2b70*/  IMAD R15, R13, R8, R15 ;  /* 0x000000080d0f7224 */ /* 0x000fe400078e020f */
[----:B------:R-:W-:-:S04]  /*2b80*/  IMAD.HI.U32 R16, R17, R19, RZ ;  /* 0x0000001311107227 */ /* 0x000fc800078e00ff */
[----:B------:R-:W-:Y:S02]  /*2b90*/  IMAD.X R18, RZ, RZ, ~R15, P0 ;  /* 0x000000ffff127224 */ /* 0x000fe400000e0e0f */
[----:B------:R-:W-:Y:S02]  /*2ba0*/  IMAD.X R15, RZ, RZ, ~R2, P4 ;  /* 0x000000ffff0f7224 */ /* 0x000fe400020e0e02 */
[----:B------:R-:W-:-:S04]  /*2bb0*/  IMAD.WIDE.U32 R16, P0, R17, R18, R16 ;  /* 0x0000001211107225 */ /* 0x000fc80007800010 */
[----:B------:R-:W-:Y:S01]  /*2bc0*/  IMAD.HI.U32 R17, P1, R13, R19, R16 ;  /* 0x000000130d117227 */ /* 0x000fe20007820010 */
[----:B------:R-:W-:-:S03]  /*2bd0*/  SEL R19, R14, R3, !P3 ;  /* 0x000000030e137207 */ /* 0x000fc60005800000 */
[CC--:B------:R-:W-:Y:S02]  /*2be0*/  IMAD R16, R13.reuse, R18.reuse, RZ ;  /* 0x000000120d107224 */ /* 0x0c0fe400078e02ff */
[----:B------:R-:W-:-:S03]  /*2bf0*/  IMAD.HI.U32 R18, R13, R18, RZ ;  /* 0x000000120d127227 */ /* 0x000fc600078e00ff */
[----:B------:R-:W-:Y:S01]  /*2c00*/  IADD3 R17, P2, PT, R16, R17, RZ ;  /* 0x0000001110117210 */ /* 0x000fe20007f5e0ff */
[----:B------:R-:W-:Y:S01]  /*2c10*/  IMAD.X R13, R18, 0x1, R13, P0 ;  /* 0x00000001120d7824 */ /* 0x000fe200000e060d */
[----:B------:R-:W-:Y:S01]  /*2c20*/  SEL R16, R15, R2, !P3 ;  /* 0x000000020f107207 */ /* 0x000fe20005800000 */
[----:B------:R-:W-:Y:S02]  /*2c30*/  IMAD.MOV.U32 R15, RZ, RZ, RZ ;  /* 0x000000ffff0f7224 */ /* 0x000fe400078e00ff */
[----:B------:R-:W-:Y:S01]  /*2c40*/  IMAD.HI.U32 R14, R17, R19, RZ ;  /* 0x00000013110e7227 */ /* 0x000fe200078e00ff */
[----:B------:R-:W-:-:S03]  /*2c50*/  IADD3.X R13, PT, PT, RZ, RZ, R13, P2, P1 ;  /* 0x000000ffff0d7210 */ /* 0x000fc600017e240d */
[----:B------:R-:W-:-:S04]  /*2c60*/  IMAD.WIDE.U32 R14, R17, R16, R14 ;  /* 0x00000010110e7225 */ /* 0x000fc800078e000e */
[C---:B------:R-:W-:Y:S02]  /*2c70*/  IMAD R17, R13.reuse, R16, RZ ;  /* 0x000000100d117224 */ /* 0x040fe400078e02ff */
[----:B------:R-:W-:-:S04]  /*2c80*/  IMAD.HI.U32 R14, P0, R13, R19, R14 ;  /* 0x000000130d0e7227 */ /* 0x000fc8000780000e */
[----:B------:R-:W-:Y:S01]  /*2c90*/  IMAD.HI.U32 R13, R13, R16, RZ ;  /* 0x000000100d0d7227 */ /* 0x000fe200078e00ff */
[----:B------:R-:W-:-:S03]  /*2ca0*/  IADD3 R17, P1, PT, R17, R14, RZ ;  /* 0x0000000e11117210 */ /* 0x000fc60007f3e0ff */
[----:B------:R-:W-:Y:S02]  /*2cb0*/  IMAD.X R13, RZ, RZ, R13, P0 ;  /* 0x000000ffff0d7224 */ /* 0x000fe400000e060d */
[----:B------:R-:W-:-:S04]  /*2cc0*/  IMAD.WIDE.U32 R14, R17, R8, RZ ;  /* 0x00000008110e7225 */ /* 0x000fc800078e00ff */
[----:B------:R-:W-:Y:S01]  /*2cd0*/  IMAD.X R13, RZ, RZ, R13, P1 ;  /* 0x000000ffff0d7224 */ /* 0x000fe200008e060d */
[----:B------:R-:W-:Y:S01]  /*2ce0*/  IADD3 R19, P1, PT, -R14, R19, RZ ;  /* 0x000000130e137210 */ /* 0x000fe20007f3e1ff */
[C---:B------:R-:W-:Y:S02]  /*2cf0*/  IMAD R15, R17.reuse, R9, R15 ;  /* 0x00000009110f7224 */ /* 0x040fe400078e020f */
[----:B------:R-:W-:Y:S01]  /*2d00*/  VIADD R14, R17, 0x1 ;  /* 0x00000001110e7836 */ /* 0x000fe20000000000 */
[-C--:B------:R-:W-:Y:S01]  /*2d10*/  ISETP.GE.U32.AND P0, PT, R19, R8.reuse, PT ;  /* 0x000000081300720c */ /* 0x080fe20003f06070 */
[----:B------:R-:W-:-:S04]  /*2d20*/  IMAD R13, R13, R8, R15 ;  /* 0x000000080d0d7224 */ /* 0x000fc800078e020f */
[----:B------:R-:W-:Y:S01]  /*2d30*/  IMAD.X R21, R16, 0x1, ~R13, P1 ;  /* 0x0000000110157824 */ /* 0x000fe200008e0e0d */
[----:B------:R-:W-:-:S04]  /*2d40*/  IADD3 R13, P1, PT, R19, -R8, RZ ;  /* 0x80000008130d7210 */ /* 0x000fc80007f3e0ff */
[C---:B------:R-:W-:Y:S01]  /*2d50*/  ISETP.GE.U32.AND.EX P0, PT, R21.reuse, R9, PT, P0 ;  /* 0x000000091500720c */ /* 0x040fe20003f06100 */
[----:B------:R-:W-:-:S03]  /*2d60*/  IMAD.X R15, R21, 0x1, ~R9, P1 ;  /* 0x00000001150f7824 */ /* 0x000fc600008e0e09 */
[----:B------:R-:W-:Y:S02]  /*2d70*/  SEL R13, R13, R19, P0 ;  /* 0x000000130d0d7207 */ /* 0x000fe40000000000 */
[----:B------:R-:W-:Y:S02]  /*2d80*/  SEL R17, R14, R17, P0 ;  /* 0x000000110e117207 */ /* 0x000fe40000000000 */
[----:B------:R-:W-:Y:S02]  /*2d90*/  SEL R15, R15, R21, P0 ;  /* 0x000000150f0f7207 */ /* 0x000fe40000000000 */
[----:B------:R-:W-:Y:S01]  /*2da0*/  ISETP.GE.U32.AND P0, PT, R13, R8, PT ;  /* 0x000000080d00720c */ /* 0x000fe20003f06070 */
[----:B------:R-:W-:Y:S02]  /*2db0*/  VIADD R8, R17, 0x1 ;  /* 0x0000000111087836 */ /* 0x000fe40000000000 */
[----:B------:R-:W-:Y:S01]  /*2dc0*/  IMAD.MOV.U32 R13, RZ, RZ, 0x0 ;  /* 0x00000000ff0d7424 */ /* 0x000fe200078e00ff */
[----:B------:R-:W-:-:S02]  /*2dd0*/  ISETP.GE.U32.AND.EX P0, PT, R15, R9, PT, P0 ;  /* 0x000000090f00720c */ /* 0x000fc40003f06100 */
[----:B------:R-:W-:Y:S02]  /*2de0*/  LOP3.LUT R9, R7, R2, RZ, 0x3c, !PT ;  /* 0x0000000207097212 */ /* 0x000fe400078e3cff */
[----:B------:R-:W-:Y:S02]  /*2df0*/  SEL R8, R8, R17, P0 ;  /* 0x0000001108087207 */ /* 0x000fe40000000000 */
[----:B------:R-:W-:Y:S02]  /*2e00*/  ISETP.GE.AND P1, PT, R9, RZ, PT ;  /* 0x000000ff0900720c */ /* 0x000fe40003f26270 */
[----:B------:R-:W-:Y:S01]  /*2e10*/  ISETP.NE.U32.AND P0, PT, R11, RZ, PT ;  /* 0x000000ff0b00720c */ /* 0x000fe20003f05070 */
[----:B------:R-:W-:-:S03]  /*2e20*/  IMAD.MOV R9, RZ, RZ, -R8 ;  /* 0x000000ffff097224 */ /* 0x000fc600078e0a08 */
[----:B------:R-:W-:Y:S02]  /*2e30*/  ISETP.NE.AND.EX P0, PT, R7, RZ, PT, P0 ;  /* 0x000000ff0700720c */ /* 0x000fe40003f05300 */
[----:B------:R-:W-:-:S04]  /*2e40*/  SEL R8, R9, R8, !P1 ;  /* 0x0000000809087207 */ /* 0x000fc80004800000 */
[----:B------:R-:W-:Y:S01]  /*2e50*/  SEL R8, R8, 0xffffffff, P0 ;  /* 0xffffffff08087807 */ /* 0x000fe20000000000 */
[----:B------:R-:W-:Y:S06]  /*2e60*/  RET.REL.NODEC R12 `(_Z6setxyzPsPdS0_S0_iddddiiii) ;  /* 0xffffffd00c647950 */ /* 0x000fec0003c3ffff */
        .weak           $__internal_4_$__cuda_sm20_dsqrt_rn_f64_mediumpath_v1
        .type           $__internal_4_$__cuda_sm20_dsqrt_rn_f64_mediumpath_v1,@function
        .size           $__internal_4_$__cuda_sm20_dsqrt_rn_f64_mediumpath_v1,($_Z6setxyzPsPdS0_S0_iddddiiii$__internal_trig_reduction_slowpathd - $__internal_4_$__cuda_sm20_dsqrt_rn_f64_mediumpath_v1)
$__internal_4_$__cuda_sm20_dsqrt_rn_f64_mediumpath_v1:
[----:B------:R-:W-:Y:S01]  /*2e70*/  ISETP.GE.U32.AND P0, PT, R14, -0x3400000, PT ;  /* 0xfcc000000e00780c */ /* 0x000fe20003f06070 */
[----:B------:R-:W-:Y:S01]  /*2e80*/  BSSY.RECONVERGENT B2, `(.L_x_57) ;  /* 0x0000026000027945 */ /* 0x000fe20003800200 */
[----:B------:R-:W-:Y:S02]  /*2e90*/  IMAD.MOV.U32 R22, RZ, RZ, R36 ;  /* 0x000000ffff167224 */ /* 0x000fe400078e0024 */
[----:B------:R-:W-:Y:S02]  /*2ea0*/  IMAD.MOV.U32 R14, RZ, RZ, R20 ;  /* 0x000000ffff0e7224 */ /* 0x000fe400078e0014 */
[----:B------:R-:W-:-:S07]  /*2eb0*/  IMAD.MOV.U32 R15, RZ, RZ, R21 ;  /* 0x000000ffff0f7224 */ /* 0x000fce00078e0015 */
[----:B------:R-:W-:Y:S05]  /*2ec0*/  @!P0 BRA `(.L_x_58) ;  /* 0x0000000000208947 */ /* 0x000fea0003800000 */
[----:B------:R-:W-:-:S10]  /*2ed0*/  DFMA.RM R14, R14, R22, R18 ;  /* 0x000000160e0e722b */ /* 0x000fd40000004012 */
[----:B------:R-:W-:-:S05]  /*2ee0*/  IADD3 R18, P0, PT, R14, 0x1, RZ ;  /* 0x000000010e127810 */ /* 0x000fca0007f1e0ff */
[----:B------:R-:W-:-:S06]  /*2ef0*/  IMAD.X R19, RZ, RZ, R15, P0 ;  /* 0x000000ffff137224 */ /* 0x000fcc00000e060f */
[----:B------:R-:W-:-:S08]  /*2f00*/  DFMA.RP R12, -R14, R18, R12 ;  /* 0x000000120e0c722b */ /* 0x000fd0000000810c */
[----:B------:R-:W-:-:S06]  /*2f10*/  DSETP.GT.AND P0, PT, R12, RZ, PT ;  /* 0x000000ff0c00722a */ /* 0x000fcc0003f04000 */
[----:B------:R-:W-:Y:S02]  /*2f20*/  FSEL R14, R18, R14, P0 ;  /* 0x0000000e120e7208 */ /* 0x000fe40000000000 */
[----:B------:R-:W-:Y:S01]  /*2f30*/  FSEL R15, R19, R15, P0 ;  /* 0x0000000f130f7208 */ /* 0x000fe20000000000 */
[----:B------:R-:W-:Y:S06]  /*2f40*/  BRA `(.L_x_59) ;  /* 0x0000000000647947 */ /* 0x000fec0003800000 */
.L_x_58:
[----:B------:R-:W-:-:S14]  /*2f50*/  DSETP.NE.AND P0, PT, R12, RZ, PT ;  /* 0x000000ff0c00722a */ /* 0x000fdc0003f05000 */
[----:B------:R-:W-:Y:S05]  /*2f60*/  @!P0 BRA `(.L_x_60) ;  /* 0x0000000000588947 */ /* 0x000fea0003800000 */
[----:B------:R-:W-:-:S13]  /*2f70*/  ISETP.GE.AND P0, PT, R13, RZ, PT ;  /* 0x000000ff0d00720c */ /* 0x000fda0003f06270 */
[----:B------:R-:W-:Y:S02]  /*2f80*/  @!P0 IMAD.MOV.U32 R14, RZ, RZ, 0x0 ;  /* 0x00000000ff0e8424 */ /* 0x000fe400078e00ff */
[----:B------:R-:W-:Y:S01]  /*2f90*/  @!P0 IMAD.MOV.U32 R15, RZ, RZ, -0x80000 ;  /* 0xfff80000ff0f8424 */ /* 0x000fe200078e00ff */
[----:B------:R-:W-:Y:S06]  /*2fa0*/  @!P0 BRA `(.L_x_59) ;  /* 0x00000000004c8947 */ /* 0x000fec0003800000 */
[----:B------:R-:W-:-:S13]  /*2fb0*/  ISETP.GT.AND P0, PT, R13, 0x7fefffff, PT ;  /* 0x7fefffff0d00780c */ /* 0x000fda0003f04270 */
[----:B------:R-:W-:Y:S05]  /*2fc0*/  @P0 BRA `(.L_x_60) ;  /* 0x0000000000400947 */ /* 0x000fea0003800000 */
[----:B------:R-:W-:Y:S01]  /*2fd0*/  DMUL R12, R12, 8.11296384146066816958e+31 ;  /* 0x469000000c0c7828 */ /* 0x000fe20000000000 */
[----:B------:R-:W-:Y:S02]  /*2fe0*/  IMAD.MOV.U32 R14, RZ, RZ, RZ ;  /* 0x000000ffff0e7224 */ /* 0x000fe400078e00ff */
[----:B------:R-:W-:Y:S02]  /*2ff0*/  IMAD.MOV.U32 R20, RZ, RZ, 0x0 ;  /* 0x00000000ff147424 */ /* 0x000fe400078e00ff */
[----:B------:R-:W-:Y:S01]  /*3000*/  IMAD.MOV.U32 R21, RZ, RZ, 0x3fd80000 ;  /* 0x3fd80000ff157424 */ /* 0x000fe200078e00ff */
[----:B------:R-:W0:Y:S02]  /*3010*/  MUFU.RSQ64H R15, R13 ;  /* 0x0000000d000f7308 */ /* 0x000e240000001c00 */
[----:B0-----:R-:W-:-:S08]  /*3020*/  DMUL R18, R14, R14 ;  /* 0x0000000e0e127228 */ /* 0x001fd00000000000 */
[----:B------:R-:W-:-:S08]  /*3030*/  DFMA R18, R12, -R18, 1 ;  /* 0x3ff000000c12742b */ /* 0x000fd00000000812 */
[----:B------:R-:W-:Y:S02]  /*3040*/  DFMA R20, R18, R20, 0.5 ;  /* 0x3fe000001214742b */ /* 0x000fe40000000014 */
[----:B------:R-:W-:-:S08]  /*3050*/  DMUL R18, R14, R18 ;  /* 0x000000120e127228 */ /* 0x000fd00000000000 */
[----:B------:R-:W-:-:S08]  /*3060*/  DFMA R18, R20, R18, R14 ;  /* 0x000000121412722b */ /* 0x000fd0000000000e */
[----:B------:R-:W-:Y:S02]  /*3070*/  DMUL R14, R12, R18 ;  /* 0x000000120c0e7228 */ /* 0x000fe40000000000 */
[----:B------:R-:W-:-:S06]  /*3080*/  VIADD R19, R19, 0xfff00000 ;  /* 0xfff0000013137836 */ /* 0x000fcc0000000000 */
[----:B------:R-:W-:-:S08]  /*3090*/  DFMA R20, R14, -R14, R12 ;  /* 0x8000000e0e14722b */ /* 0x000fd0000000000c */
[----:B------:R-:W-:-:S10]  /*30a0*/  DFMA R14, R18, R20, R14 ;  /* 0x00000014120e722b */ /* 0x000fd4000000000e */
[----:B------:R-:W-:Y:S01]  /*30b0*/  VIADD R15, R15, 0xfcb00000 ;  /* 0xfcb000000f0f7836 */ /* 0x000fe20000000000 */
[----:B------:R-:W-:Y:S06]  /*30c0*/  BRA `(.L_x_59) ;  /* 0x0000000000047947 */ /* 0x000fec0003800000 */
.L_x_60:
[----:B------:R-:W-:-:S11]  /*30d0*/  DADD R14, R12, R12 ;  /* 0x000000000c0e7229 */ /* 0x000fd6000000000c */
.L_x_59:
[----:B------:R-:W-:Y:S05]  /*30e0*/  BSYNC.RECONVERGENT B2 ;  /* 0x0000000000027941 */ /* 0x000fea0003800200 */
.L_x_57:
[----:B------:R-:W-:-:S04]  /*30f0*/  IMAD.MOV.U32 R17, RZ, RZ, 0x0 ;  /* 0x00000000ff117424 */ /* 0x000fc800078e00ff */
[----:B------:R-:W-:Y:S05]  /*3100*/  RET.REL.NODEC R16 `(_Z6setxyzPsPdS0_S0_iddddiiii) ;  /* 0xffffffcc10bc7950 */ /* 0x000fea0003c3ffff */
        .type           $_Z6setxyzPsPdS0_S0_iddddiiii$__internal_trig_reduction_slowpathd,@function
        .size           $_Z6setxyzPsPdS0_S0_iddddiiii$__internal_trig_reduction_slowpathd,(.L_x_114 - $_Z6setxyzPsPdS0_S0_iddddiiii$__internal_trig_reduction_slowpathd)
$_Z6setxyzPsPdS0_S0_iddddiiii$__internal_trig_reduction_slowpathd:
[--C-:B------:R-:W-:Y:S01]  /*3110*/  SHF.R.U32.HI R20, RZ, 0x14, R22.reuse ;  /* 0x00000014ff147819 */ /* 0x100fe20000011616 */
[----:B------:R-:W-:Y:S02]  /*3120*/  IMAD.MOV.U32 R45, RZ, RZ, R22 ;  /* 0x000000ffff2d7224 */ /* 0x000fe400078e0016 */
[----:B------:R-:W-:Y:S01]  /*3130*/  IMAD.MOV.U32 R12, RZ, RZ, RZ ;  /* 0x000000ffff0c7224 */ /* 0x000fe200078e00ff */
[----:B------:R-:W-:-:S04]  /*3140*/  LOP3.LUT R13, R20, 0x7ff, RZ, 0xc0, !PT ;  /* 0x000007ff140d7812 */ /* 0x000fc800078ec0ff */
[----:B------:R-:W-:-:S13]  /*3150*/  ISETP.NE.AND P0, PT, R13, 0x7ff, PT ;  /* 0x000007ff0d00780c */ /* 0x000fda0003f05270 */
[----:B------:R-:W-:Y:S05]  /*3160*/  @!P0 BRA `(.L_x_61) ;  /* 0x0000000800448947 */ /* 0x000fea0003800000 */
[----:B------:R-:W-:Y:S01]  /*3170*/  VIADD R12, R13, 0xfffffc00 ;  /* 0xfffffc000d0c7836 */ /* 0x000fe20000000000 */
[----:B------:R-:W-:Y:S01]  /*3180*/  BSSY.RECONVERGENT B3, `(.L_x_62) ;  /* 0x000002e000037945 */ /* 0x000fe20003800200 */
[----:B------:R-:W-:-:S03]  /*3190*/  CS2R R14, SRZ ;  /* 0x00000000000e7805 */ /* 0x000fc6000001ff00 */
[----:B------:R-:W-:Y:S02]  /*31a0*/  SHF.R.U32.HI R23, RZ, 0x6, R12 ;  /* 0x00000006ff177819 */ /* 0x000fe4000001160c */
[----:B------:R-:W-:Y:S02]  /*31b0*/  ISETP.GE.U32.AND P0, PT, R12, 0x80, PT ;  /* 0x000000800c00780c */ /* 0x000fe40003f06070 */
[C---:B------:R-:W-:Y:S02]  /*31c0*/  IADD3 R18, PT, PT, -R23.reuse, 0x13, RZ ;  /* 0x0000001317127810 */ /* 0x040fe40007ffe1ff */
[----:B------:R-:W-:Y:S02]  /*31d0*/  IADD3 R19, PT, PT, -R23, 0xf, RZ ;  /* 0x0000000f17137810 */ /* 0x000fe40007ffe1ff */
[----:B------:R-:W-:-:S04]  /*31e0*/  SEL R18, R18, 0x12, P0 ;  /* 0x0000001212127807 */ /* 0x000fc80000000000 */
[----:B------:R-:W-:-:S13]  /*31f0*/  ISETP.GE.AND P0, PT, R19, R18, PT ;  /* 0x000000121300720c */ /* 0x000fda0003f06270 */
[----:B------:R-:W-:Y:S05]  /*3200*/  @P0 BRA `(.L_x_63) ;  /* 0x0000000000940947 */ /* 0x000fea0003800000 */
[----:B------:R-:W0:Y:S01]  /*3210*/  LDC.64 R12, c[0x0][0x358] ;  /* 0x0000d600ff0c7b82 */ /* 0x000e220000000a00 */
[C---:B------:R-:W-:Y:S01]  /*3220*/  SHF.L.U64.HI R45, R44.reuse, 0xb, R45 ;  /* 0x0000000b2c2d7819 */ /* 0x040fe2000001022d */
[----:B------:R-:W-:Y:S01]  /*3230*/  BSSY.RECONVERGENT B4, `(.L_x_64) ;  /* 0x0000021000047945 */ /* 0x000fe20003800200 */
[----:B------:R-:W-:Y:S01]  /*3240*/  IMAD.SHL.U32 R21, R44, 0x800, RZ ;  /* 0x000008002c157824 */ /* 0x000fe200078e00ff */
[----:B------:R-:W-:Y:S01]  /*3250*/  IADD3 R43, PT, PT, RZ, -R23, -R18 ;  /* 0x80000017ff2b7210 */ /* 0x000fe20007ffe812 */
[----:B------:R-:W-:Y:S01]  /*3260*/  IMAD.MOV.U32 R44, RZ, RZ, RZ ;  /* 0x000000ffff2c7224 */ /* 0x000fe200078e00ff */
[----:B------:R-:W-:Y:S02]  /*3270*/  LOP3.LUT R45, R45, 0x80000000, RZ, 0xfc, !PT ;  /* 0x800000002d2d7812 */ /* 0x000fe400078efcff */
[----:B------:R-:W-:-:S07]  /*3280*/  CS2R R14, SRZ ;  /* 0x00000000000e7805 */ /* 0x000fce000001ff00 */
.L_x_65:
[----:B------:R-:W1:Y:S01]  /*3290*/  LDC.64 R16, c[0x4][RZ] ;  /* 0x01000000ff107b82 */ /* 0x000e620000000a00 */
[----:B0-----:R-:W-:Y:S02]  /*32a0*/  R2UR UR4, R12 ;  /* 0x000000000c0472ca */ /* 0x001fe400000e0000 */
[----:B------:R-:W-:Y:S01]  /*32b0*/  R2UR UR5, R13 ;  /* 0x000000000d0572ca */ /* 0x000fe200000e0000 */
[----:B-1----:R-:W-:-:S12]  /*32c0*/  IMAD.WIDE R16, R19, 0x8, R16 ;  /* 0x0000000813107825 */ /* 0x002fd800078e0210 */
[----:B------:R-:W2:Y:S01]  /*32d0*/  LDG.E.64.CONSTANT R16, desc[UR4][R16.64] ;  /* 0x0000000410107981 */ /* 0x000ea2000c1e9b00 */
[----:B------:R-:W-:Y:S02]  /*32e0*/  VIADD R43, R43, 0x1 ;  /* 0x000000012b2b7836 */ /* 0x000fe40000000000 */
[----:B------:R-:W-:Y:S02]  /*32f0*/  VIADD R19, R19, 0x1 ;  /* 0x0000000113137836 */ /* 0x000fe40000000000 */
[----:B--2---:R-:W-:-:S04]  /*3300*/  IMAD.WIDE.U32 R14, P2, R16, R21, R14 ;  /* 0x00000015100e7225 */ /* 0x004fc8000784000e */
[----:B------:R-:W-:Y:S02]  /*3310*/  IMAD R47, R16, R45, RZ ;  /* 0x0000002d102f7224 */ /* 0x000fe400078e02ff */
[CC--:B------:R-:W-:Y:S02]  /*3320*/  IMAD R46, R17.reuse, R21.reuse, RZ ;  /* 0x00000015112e7224 */ /* 0x0c0fe400078e02ff */
[----:B------:R-:W-:Y:S01]  /*3330*/  IMAD.HI.U32 R49, R17, R21, RZ ;  /* 0x0000001511317227 */ /* 0x000fe200078e00ff */
[----:B------:R-:W-:-:S03]  /*3340*/  IADD3 R15, P0, PT, R47, R15, RZ ;  /* 0x0000000f2f0f7210 */ /* 0x000fc60007f1e0ff */
[----:B------:R-:W-:Y:S01]  /*3350*/  IMAD R47, R44, 0x8, R1 ;  /* 0x000000082c2f7824 */ /* 0x000fe200078e0201 */
[----:B------:R-:W-:Y:S01]  /*3360*/  IADD3 R15, P1, PT, R46, R15, RZ ;  /* 0x0000000f2e0f7210 */ /* 0x000fe20007f3e0ff */
[----:B------:R-:W-:-:S04]  /*3370*/  IMAD.HI.U32 R46, R16, R45, RZ ;  /* 0x0000002d102e7227 */ /* 0x000fc800078e00ff */
[----:B------:R-:W-:Y:S01]  /*3380*/  IMAD.X R16, RZ, RZ, R46, P2 ;  /* 0x000000ffff107224 */ /* 0x000fe200010e062e */
[----:B------:R0:W-:Y:S01]  /*3390*/  STL.64 [R47], R14 ;  /* 0x0000000e2f007387 */ /* 0x0001e20000100a00 */
[----:B------:R-:W-:-:S03]  /*33a0*/  IMAD.HI.U32 R46, R17, R45, RZ ;  /* 0x0000002d112e7227 */ /* 0x000fc600078e00ff */
[----:B------:R-:W-:Y:S01]  /*33b0*/  IADD3.X R16, P0, PT, R49, R16, RZ, P0, !PT ;  /* 0x0000001031107210 */ /* 0x000fe2000071e4ff */
[----:B------:R-:W-:Y:S02]  /*33c0*/  IMAD R49, R17, R45, RZ ;  /* 0x0000002d11317224 */ /* 0x000fe400078e02ff */
[----:B------:R-:W-:-:S03]  /*33d0*/  VIADD R44, R44, 0x1 ;  /* 0x000000012c2c7836 */ /* 0x000fc60000000000 */
[----:B------:R-:W-:Y:S01]  /*33e0*/  IADD3.X R17, P1, PT, R49, R16, RZ, P1, !PT ;  /* 0x0000001031117210 */ /* 0x000fe20000f3e4ff */
[----:B------:R-:W-:Y:S01]  /*33f0*/  IMAD.X R16, RZ, RZ, R46, P0 ;  /* 0x000000ffff107224 */ /* 0x000fe200000e062e */
[----:B------:R-:W-:-:S03]  /*3400*/  ISETP.NE.AND P0, PT, R43, -0xf, PT ;  /* 0xfffffff12b00780c */ /* 0x000fc60003f05270 */
[----:B0-----:R-:W-:Y:S02]  /*3410*/  IMAD.X R15, RZ, RZ, R16, P1 ;  /* 0x000000ffff0f7224 */ /* 0x001fe400008e0610 */
[----:B------:R-:W-:-:S08]  /*3420*/  IMAD.MOV.U32 R14, RZ, RZ, R17 ;  /* 0x000000ffff0e7224 */ /* 0x000fd000078e0011 */
[----:B------:R-:W-:Y:S05]  /*3430*/  @P0 BRA `(.L_x_65) ;  /* 0xfffffffc00940947 */ /* 0x000fea000383ffff */
[----:B------:R-:W-:Y:S05]  /*3440*/  BSYNC.RECONVERGENT B4 ;  /* 0x0000000000047941 */ /* 0x000fea0003800200 */
.L_x_64:
[----:B------:R-:W-:-:S07]  /*3450*/  IMAD.MOV.U32 R19, RZ, RZ, R18 ;  /* 0x000000ffff137224 */ /* 0x000fce00078e0012 */
.L_x_63:
[----:B------:R-:W-:Y:S05]  /*3460*/  BSYNC.RECONVERGENT B3 ;  /* 0x0000000000037941 */ /* 0x000fea0003800200 */
.L_x_62:
[----:B------:R-:W-:Y:S01]  /*3470*/  LOP3.LUT P0, R43, R20, 0x3f, RZ, 0xc0, !PT ;  /* 0x0000003f142b7812 */ /* 0x000fe2000780c0ff */
[----:B------:R-:W-:-:S04]  /*3480*/  IMAD.IADD R12, R23, 0x1, R19 ;  /* 0x00000001170c7824 */ /* 0x000fc800078e0213 */
[----:B------:R-:W-:-:S05]  /*3490*/  IMAD.U32 R47, R12, 0x8, R1 ;  /* 0x000000080c2f7824 */ /* 0x000fca00078e0001 */
[----:B------:R0:W-:Y:S04]  /*34a0*/  STL.64 [R47+-0x78], R14 ;  /* 0xffff880e2f007387 */ /* 0x0001e80000100a00 */
[----:B------:R-:W2:Y:S04]  /*34b0*/  @P0 LDL.64 R18, [R1+0x8] ;  /* 0x0000080001120983 */ /* 0x000ea80000100a00 */
[----:B------:R-:W3:Y:S04]  /*34c0*/  LDL.64 R16, [R1+0x10] ;  /* 0x0000100001107983 */ /* 0x000ee80000100a00 */
[----:B------:R-:W4:Y:S01]  /*34d0*/  LDL.64 R12, [R1+0x18] ;  /* 0x00001800010c7983 */ /* 0x000f220000100a00 */
[----:B------:R-:W-:Y:S01]  /*34e0*/  BSSY.RECONVERGENT B3, `(.L_x_66) ;  /* 0x0000035000037945 */ /* 0x000fe20003800200 */
[----:B--2---:R-:W-:-:S02]  /*34f0*/  @P0 SHF.R.U64 R21, R18, 0x1, R19 ;  /* 0x0000000112150819 */ /* 0x004fc40000001213 */
[----:B------:R-:W-:Y:S02]  /*3500*/  @P0 SHF.R.U32.HI R23, RZ, 0x1, R19 ;  /* 0x00000001ff170819 */ /* 0x000fe40000011613 */
[----:B------:R-:W-:Y:S02]  /*3510*/  @P0 LOP3.LUT R18, R43, 0x3f, RZ, 0x3c, !PT ;  /* 0x0000003f2b120812 */ /* 0x000fe400078e3cff */
[C---:B---3--:R-:W-:Y:S02]  /*3520*/  @P0 SHF.L.U32 R20, R16.reuse, R43, RZ ;  /* 0x0000002b10140219 */ /* 0x048fe400000006ff */
[----:B------:R-:W-:Y:S02]  /*3530*/  @P0 SHF.R.U64 R19, R21, R18, R23 ;  /* 0x0000001215130219 */ /* 0x000fe40000001217 */
[--C-:B------:R-:W-:Y:S02]  /*3540*/  @P0 SHF.R.U32.HI R45, RZ, 0x1, R17.reuse ;  /* 0x00000001ff2d0819 */ /* 0x100fe40000011611 */
[----:B------:R-:W-:-:S02]  /*3550*/  @P0 SHF.R.U64 R21, R16, 0x1, R17 ;  /* 0x0000000110150819 */ /* 0x000fc40000001211 */
[----:B0-----:R-:W-:Y:S02]  /*3560*/  @P0 SHF.L.U64.HI R15, R16, R43, R17 ;  /* 0x0000002b100f0219 */ /* 0x001fe40000010211 */
[-C--:B------:R-:W-:Y:S02]  /*3570*/  @P0 SHF.R.U32.HI R14, RZ, R18.reuse, R23 ;  /* 0x00000012ff0e0219 */ /* 0x080fe40000011617 */
[----:B------:R-:W-:Y:S02]  /*3580*/  @P0 LOP3.LUT R16, R20, R19, RZ, 0xfc, !PT ;  /* 0x0000001314100212 */ /* 0x000fe400078efcff */
[-C--:B----4-:R-:W-:Y:S02]  /*3590*/  @P0 SHF.L.U32 R20, R12, R43.reuse, RZ ;  /* 0x0000002b0c140219 */ /* 0x090fe400000006ff */
[----:B------:R-:W-:Y:S02]  /*35a0*/  @P0 SHF.R.U64 R21, R21, R18, R45 ;  /* 0x0000001215150219 */ /* 0x000fe4000000122d */
[----:B------:R-:W-:Y:S01]  /*35b0*/  @P0 LOP3.LUT R17, R15, R14, RZ, 0xfc, !PT ;  /* 0x0000000e0f110212 */ /* 0x000fe200078efcff */
[----:B------:R-:W-:Y:S01]  /*35c0*/  IMAD.SHL.U32 R14, R16, 0x4, RZ ;  /* 0x00000004100e7824 */ /* 0x000fe200078e00ff */
[----:B------:R-:W-:-:S02]  /*35d0*/  @P0 SHF.L.U64.HI R43, R12, R43, R13 ;  /* 0x0000002b0c2b0219 */ /* 0x000fc4000001020d */
[----:B------:R-:W-:Y:S02]  /*35e0*/  @P0 SHF.R.U32.HI R18, RZ, R18, R45 ;  /* 0x00000012ff120219 */ /* 0x000fe4000001162d */
[----:B------:R-:W-:Y:S02]  /*35f0*/  @P0 LOP3.LUT R12, R20, R21, RZ, 0xfc, !PT ;  /* 0x00000015140c0212 */ /* 0x000fe400078efcff */
[----:B------:R-:W-:Y:S02]  /*3600*/  SHF.L.U64.HI R16, R16, 0x2, R17 ;  /* 0x0000000210107819 */ /* 0x000fe40000010211 */
[----:B------:R-:W-:Y:S02]  /*3610*/  @P0 LOP3.LUT R13, R43, R18, RZ, 0xfc, !PT ;  /* 0x000000122b0d0212 */ /* 0x000fe400078efcff */
[----:B------:R-:W-:Y:S02]  /*3620*/  SHF.L.W.U32.HI R17, R17, 0x2, R12 ;  /* 0x0000000211117819 */ /* 0x000fe40000010e0c */
[----:B------:R-:W-:-:S02]  /*3630*/  IADD3 RZ, P0, PT, RZ, -R14, RZ ;  /* 0x8000000effff7210 */ /* 0x000fc40007f1e0ff */
[----:B------:R-:W-:Y:S02]  /*3640*/  LOP3.LUT R15, RZ, R16, RZ, 0x33, !PT ;  /* 0x00000010ff0f7212 */ /* 0x000fe400078e33ff */
[----:B------:R-:W-:Y:S02]  /*3650*/  SHF.L.W.U32.HI R12, R12, 0x2, R13 ;  /* 0x000000020c0c7819 */ /* 0x000fe40000010e0d */
[----:B------:R-:W-:Y:S02]  /*3660*/  LOP3.LUT R18, RZ, R17, RZ, 0x33, !PT ;  /* 0x00000011ff127212 */ /* 0x000fe400078e33ff */
[----:B------:R-:W-:Y:S02]  /*3670*/  IADD3.X R15, P0, PT, RZ, R15, RZ, P0, !PT ;  /* 0x0000000fff0f7210 */ /* 0x000fe4000071e4ff */
[----:B------:R-:W-:Y:S02]  /*3680*/  LOP3.LUT R19, RZ, R12, RZ, 0x33, !PT ;  /* 0x0000000cff137212 */ /* 0x000fe400078e33ff */
[----:B------:R-:W-:-:S02]  /*3690*/  IADD3.X R18, P1, PT, RZ, R18, RZ, P0, !PT ;  /* 0x00000012ff127210 */ /* 0x000fc4000073e4ff */
[----:B------:R-:W-:-:S03]  /*36a0*/  ISETP.GT.U32.AND P2, PT, R17, -0x1, PT ;  /* 0xffffffff1100780c */ /* 0x000fc60003f44070 */
[----:B------:R-:W-:Y:S01]  /*36b0*/  IMAD.X R19, RZ, RZ, R19, P1 ;  /* 0x000000ffff137224 */ /* 0x000fe200008e0613 */
[----:B------:R-:W-:-:S04]  /*36c0*/  ISETP.GT.AND.EX P0, PT, R12, -0x1, PT, P2 ;  /* 0xffffffff0c00780c */ /* 0x000fc80003f04320 */
[----:B------:R-:W-:Y:S02]  /*36d0*/  SEL R19, R12, R19, P0 ;  /* 0x000000130c137207 */ /* 0x000fe40000000000 */
[----:B------:R-:W-:Y:S02]  /*36e0*/  SEL R20, R17, R18, P0 ;  /* 0x0000001211147207 */ /* 0x000fe40000000000 */
[----:B------:R-:W-:-:S04]  /*36f0*/  ISETP.NE.U32.AND P1, PT, R19, RZ, PT ;  /* 0x000000ff1300720c */ /* 0x000fc80003f25070 */
[----:B------:R-:W-:Y:S01]  /*3700*/  SEL R17, R20, R19, !P1 ;  /* 0x0000001314117207 */ /* 0x000fe20004800000 */
[----:B------:R-:W-:-:S05]  /*3710*/  @!P0 IMAD.MOV R14, RZ, RZ, -R14 ;  /* 0x000000ffff0e8224 */ /* 0x000fca00078e0a0e */
[----:B------:R-:W0:Y:S02]  /*3720*/  FLO.U32 R17, R17 ;  /* 0x0000001100117300 */ /* 0x000e2400000e0000 */
[C---:B0-----:R-:W-:Y:S02]  /*3730*/  IADD3 R21, PT, PT, -R17.reuse, 0x1f, RZ ;  /* 0x0000001f11157810 */ /* 0x041fe40007ffe1ff */
[----:B------:R-:W-:-:S03]  /*3740*/  IADD3 R18, PT, PT, -R17, 0x3f, RZ ;  /* 0x0000003f11127810 */ /* 0x000fc60007ffe1ff */
[----:B------:R-:W-:Y:S01]  /*3750*/  @P1 IMAD.MOV R18, RZ, RZ, R21 ;  /* 0x000000ffff121224 */ /* 0x000fe200078e0215 */
[----:B------:R-:W-:-:S04]  /*3760*/  SEL R21, R16, R15, P0 ;  /* 0x0000000f10157207 */ /* 0x000fc80000000000 */
[----:B------:R-:W-:-:S13]  /*3770*/  ISETP.NE.AND P1, PT, R18, RZ, PT ;  /* 0x000000ff1200720c */ /* 0x000fda0003f25270 */
[----:B------:R-:W-:Y:S05]  /*3780*/  @!P1 BRA `(.L_x_67) ;  /* 0x0000000000289947 */ /* 0x000fea0003800000 */
[----:B------:R-:W-:Y:S02]  /*3790*/  LOP3.LUT R15, R18, 0x3f, RZ, 0xc0, !PT ;  /* 0x0000003f120f7812 */ /* 0x000fe400078ec0ff */
[--C-:B------:R-:W-:Y:S02]  /*37a0*/  SHF.R.U64 R17, R14, 0x1, R21.reuse ;  /* 0x000000010e117819 */ /* 0x100fe40000001215 */
[----:B------:R-:W-:Y:S02]  /*37b0*/  SHF.R.U32.HI R21, RZ, 0x1, R21 ;  /* 0x00000001ff157819 */ /* 0x000fe40000011615 */
[----:B------:R-:W-:Y:S02]  /*37c0*/  LOP3.LUT R14, R18, 0x3f, RZ, 0xc, !PT ;  /* 0x0000003f120e7812 */ /* 0x000fe400078e0cff */
[CC--:B------:R-:W-:Y:S02]  /*37d0*/  SHF.L.U64.HI R19, R20.reuse, R15.reuse, R19 ;  /* 0x0000000f14137219 */ /* 0x0c0fe40000010213 */
[----:B------:R-:W-:-:S02]  /*37e0*/  SHF.L.U32 R15, R20, R15, RZ ;  /* 0x0000000f140f7219 */ /* 0x000fc400000006ff */
[-CC-:B------:R-:W-:Y:S02]  /*37f0*/  SHF.R.U64 R20, R17, R14.reuse, R21.reuse ;  /* 0x0000000e11147219 */ /* 0x180fe40000001215 */
[----:B------:R-:W-:Y:S02]  /*3800*/  SHF.R.U32.HI R14, RZ, R14, R21 ;  /* 0x0000000eff0e7219 */ /* 0x000fe40000011615 */
[----:B------:R-:W-:Y:S02]  /*3810*/  LOP3.LUT R20, R15, R20, RZ, 0xfc, !PT ;  /* 0x000000140f147212 */ /* 0x000fe400078efcff */
[----:B------:R-:W-:-:S07]  /*3820*/  LOP3.LUT R19, R19, R14, RZ, 0xfc, !PT ;  /* 0x0000000e13137212 */ /* 0x000fce00078efcff */
.L_x_67:
[----:B------:R-:W-:Y:S05]  /*3830*/  BSYNC.RECONVERGENT B3 ;  /* 0x0000000000037941 */ /* 0x000fea0003800200 */
.L_x_66:
[----:B------:R-:W-:-:S04]  /*3840*/  IMAD.WIDE.U32 R16, R20, 0x2168c235, RZ ;  /* 0x2168c23514107825 */ /* 0x000fc800078e00ff */
[----:B------:R-:W-:Y:S01]  /*3850*/  IMAD.MOV.U32 R14, RZ, RZ, R17 ;  /* 0x000000ffff0e7224 */ /* 0x000fe200078e0011 */
[----:B------:R-:W-:Y:S01]  /*3860*/  IADD3 RZ, P1, PT, R16, R16, RZ ;  /* 0x0000001010ff7210 */ /* 0x000fe20007f3e0ff */
[----:B------:R-:W-:Y:S02]  /*3870*/  IMAD.MOV.U32 R15, RZ, RZ, RZ ;  /* 0x000000ffff0f7224 */ /* 0x000fe400078e00ff */
[----:B------:R-:W-:-:S04]  /*3880*/  IMAD.HI.U32 R17, R19, -0x36f0255e, RZ ;  /* 0xc90fdaa213117827 */ /* 0x000fc800078e00ff */
[----:B------:R-:W-:-:S04]  /*3890*/  IMAD.WIDE.U32 R14, R20, -0x36f0255e, R14 ;  /* 0xc90fdaa2140e7825 */ /* 0x000fc800078e000e */
[----:B------:R-:W-:-:S04]  /*38a0*/  IMAD.WIDE.U32 R14, P2, R19, 0x2168c235, R14 ;  /* 0x2168c235130e7825 */ /* 0x000fc8000784000e */
[----:B------:R-:W-:Y:S01]  /*38b0*/  IMAD R19, R19, -0x36f0255e, RZ ;  /* 0xc90fdaa213137824 */ /* 0x000fe200078e02ff */
[----:B------:R-:W-:Y:S01]  /*38c0*/  IADD3.X RZ, P1, PT, R14, R14, RZ, P1, !PT ;  /* 0x0000000e0eff7210 */ /* 0x000fe20000f3e4ff */
[----:B------:R-:W-:-:S03]  /*38d0*/  IMAD.X R16, RZ, RZ, R17, P2 ;  /* 0x000000ffff107224 */ /* 0x000fc600010e0611 */
[----:B------:R-:W-:-:S04]  /*38e0*/  IADD3 R15, P2, PT, R19, R15, RZ ;  /* 0x0000000f130f7210 */ /* 0x000fc80007f5e0ff */
[C---:B------:R-:W-:Y:S01]  /*38f0*/  ISETP.GT.U32.AND P3, PT, R15.reuse, RZ, PT ;  /* 0x000000ff0f00720c */ /* 0x040fe20003f64070 */
[----:B------:R-:W-:Y:S01]  /*3900*/  IMAD.X R16, RZ, RZ, R16, P2 ;  /* 0x000000ffff107224 */ /* 0x000fe200010e0610 */
[----:B------:R-:W-:-:S04]  /*3910*/  IADD3.X R14, P2, PT, R15, R15, RZ, P1, !PT ;  /* 0x0000000f0f0e7210 */ /* 0x000fc80000f5e4ff */
[C---:B------:R-:W-:Y:S01]  /*3920*/  ISETP.GT.AND.EX P1, PT, R16.reuse, RZ, PT, P3 ;  /* 0x000000ff1000720c */ /* 0x040fe20003f24330 */
[----:B------:R-:W-:-:S03]  /*3930*/  IMAD.X R17, R16, 0x1, R16, P2 ;  /* 0x0000000110117824 */ /* 0x000fc600010e0610 */
[----:B------:R-:W-:Y:S02]  /*3940*/  SEL R14, R14, R15, P1 ;  /* 0x0000000f0e0e7207 */ /* 0x000fe40000800000 */
[----:B------:R-:W-:Y:S02]  /*3950*/  SEL R15, R17, R16, P1 ;  /* 0x00000010110f7207 */ /* 0x000fe40000800000 */
[----:B------:R-:W-:Y:S02]  /*3960*/  IADD3 R44, P2, PT, R14, 0x1, RZ ;  /* 0x000000010e2c7810 */ /* 0x000fe40007f5e0ff */
[----:B------:R-:W-:Y:S02]  /*3970*/  SEL R17, RZ, 0xffffffff, !P1 ;  /* 0xffffffffff117807 */ /* 0x000fe40004800000 */
[----:B------:R-:W-:Y:S01]  /*3980*/  LOP3.LUT P1, R14, R22, 0x80000000, RZ, 0xc0, !PT ;  /* 0x80000000160e7812 */ /* 0x000fe2000782c0ff */
[----:B------:R-:W-:Y:S02]  /*3990*/  IMAD.X R15, RZ, RZ, R15, P2 ;  /* 0x000000ffff0f7224 */ /* 0x000fe400010e060f */
[----:B------:R-:W-:Y:S01]  /*39a0*/  IMAD.IADD R18, R17, 0x1, -R18 ;  /* 0x0000000111127824 */ /* 0x000fe200078e0a12 */
[----:B------:R-:W-:-:S02]  /*39b0*/  SHF.R.U32.HI R17, RZ, 0x1e, R13 ;  /* 0x0000001eff117819 */ /* 0x000fc4000001160d */
[----:B------:R-:W-:Y:S01]  /*39c0*/  SHF.R.U64 R44, R44, 0xa, R15 ;  /* 0x0000000a2c2c7819 */ /* 0x000fe2000000120f */
[----:B------:R-:W-:Y:S01]  /*39d0*/  IMAD.SHL.U32 R13, R18, 0x100000, RZ ;  /* 0x00100000120d7824 */ /* 0x000fe200078e00ff */
[----:B------:R-:W-:Y:S02]  /*39e0*/  LEA.HI R12, R12, R17, RZ, 0x1 ;  /* 0x000000110c0c7211 */ /* 0x000fe400078f08ff */
[----:B------:R-:W-:Y:S02]  /*39f0*/  IADD3 R44, P2, PT, R44, 0x1, RZ ;  /* 0x000000012c2c7810 */ /* 0x000fe40007f5e0ff */
[----:B------:R-:W-:Y:S01]  /*3a00*/  @!P0 LOP3.LUT R14, R14, 0x80000000, RZ, 0x3c, !PT ;  /* 0x800000000e0e8812 */ /* 0x000fe200078e3cff */
[----:B------:R-:W-:Y:S01]  /*3a10*/  @P1 IMAD.MOV R12, RZ, RZ, -R12 ;  /* 0x000000ffff0c1224 */ /* 0x000fe200078e0a0c */
[----:B------:R-:W-:-:S04]  /*3a20*/  LEA.HI.X R15, R15, RZ, RZ, 0x16, P2 ;  /* 0x000000ff0f0f7211 */ /* 0x000fc800010fb4ff */
[--C-:B------:R-:W-:Y:S02]  /*3a30*/  SHF.R.U64 R44, R44, 0x1, R15.reuse ;  /* 0x000000012c2c7819 */ /* 0x100fe4000000120f */
[----:B------:R-:W-:Y:S02]  /*3a40*/  SHF.R.U32.HI R16, RZ, 0x1, R15 ;  /* 0x00000001ff107819 */ /* 0x000fe4000001160f */
[----:B------:R-:W-:-:S04]  /*3a50*/  IADD3 R44, P2, P3, RZ, RZ, R44 ;  /* 0x000000ffff2c7210 */ /* 0x000fc80007b5e02c */
[----:B------:R-:W-:-:S04]  /*3a60*/  IADD3.X R13, PT, PT, R13, 0x3fe00000, R16, P2, P3 ;  /* 0x3fe000000d0d7810 */ /* 0x000fc800017e6410 */
[----:B------:R-:W-:-:S07]  /*3a70*/  LOP3.LUT R45, R13, R14, RZ, 0xfc, !PT ;  /* 0x0000000e0d2d7212 */ /* 0x000fce00078efcff */
.L_x_61:
[----:B------:R-:W-:-:S04]  /*3a80*/  IMAD.MOV.U32 R43, RZ, RZ, 0x0 ;  /* 0x00000000ff2b7424 */ /* 0x000fc800078e00ff */
[----:B------:R-:W-:Y:S05]  /*3a90*/  RET.REL.NODEC R42 `(_Z6setxyzPsPdS0_S0_iddddiiii) ;  /* 0xffffffc42a587950 */ /* 0x000fea0003c3ffff */
.L_x_68:
        /* <DEDUP_REMOVED lines=14> */
.L_x_114:


//--------------------- .text._Z8pixelintP6float2PdS1_S1_iiiiiddddS0_i --------------------------
	.section	.text._Z8pixelintP6float2PdS1_S1_iiiiiddddS0_i,"ax",@progbits
	.align	128
        .global         _Z8pixelintP6float2PdS1_S1_iiiiiddddS0_i
        .type           _Z8pixelintP6float2PdS1_S1_iiiiiddddS0_i,@function
        .size           _Z8pixelintP6float2PdS1_S1_iiiiiddddS0_i,(.L_x_118 - _Z8pixelintP6float2PdS1_S1_iiiiiddddS0_i)
        .other          _Z8pixelintP6float2PdS1_S1_iiiiiddddS0_i,@"STO_CUDA_ENTRY STV_DEFAULT"
_Z8pixelintP6float2PdS1_S1_iiiiiddddS0_i:
.text._Z8pixelintP6float2PdS1_S1_iiiiiddddS0_i:
[----:B------:R-:W0:Y:S01]  /*0000*/  LDC R1, c[0x0][0x37c] ;  /* 0x0000df00ff017b82 */ /* 0x000e220000000800 */
[----:B------:R-:W1:Y:S07]  /*0010*/  S2R R3, SR_TID.X ;  /* 0x0000000000037919 */ /* 0x000e6e0000002100 */
[----:B------:R-:W1:Y:S01]  /*0020*/  S2UR UR6, SR_CTAID.X ;  /* 0x00000000000679c3 */ /* 0x000e620000002500 */
[----:B------:R-:W2:Y:S01]  /*0030*/  LDCU UR4, c[0x0][0x3e0] ;  /* 0x00007c00ff0477ac */ /* 0x000ea20008000800 */
[----:B0-----:R-:W-:Y:S01]  /*0040*/  VIADD R1, R1, 0xffffffd8 ;  /* 0xffffffd801017836 */ /* 0x001fe20000000000 */
[----:B------:R-:W2:Y:S05]  /*0050*/  LDCU UR5, c[0x0][0x3a0] ;  /* 0x00007400ff0577ac */ /* 0x000eaa0008000800 */
[----:B------:R-:W1:Y:S01]  /*0060*/  LDC R12, c[0x0][0x360] ;  /* 0x0000d800ff0c7b82 */ /* 0x000e620000000800 */
[----:B--2---:R-:W-:Y:S01]  /*0070*/  UIMAD UR4, UR4, UR5, URZ ;  /* 0x00000005040472a4 */ /* 0x004fe2000f8e02ff */
[----:B-1----:R-:W-:-:S05]  /*0080*/  IMAD R12, R12, UR6, R3 ;  /* 0x000000060c0c7c24 */ /* 0x002fca000f8e0203 */
[----:B------:R-:W-:-:S13]  /*0090*/  ISETP.GE.AND P0, PT, R12, UR4, PT ;  /* 0x000000040c007c0c */ /* 0x000fda000bf06270 */
[----:B------:R-:W-:Y:S05]  /*00a0*/  @P0 EXIT ;  /* 0x000000000000094d */ /* 0x000fea0003800000 */
[----:B------:R-:W0:Y:S01]  /*00b0*/  LDCU UR5, c[0x0][0x3d4] ;  /* 0x00007a80ff0577ac */ /* 0x000e220008000800 */
[----:B------:R-:W1:Y:S01]  /*00c0*/  LDC.64 R10, c[0x0][0x3d0] ;  /* 0x0000f400ff0a7b82 */ /* 0x000e620000000a00 */
[----:B------:R-:W-:Y:S02]  /*00d0*/  IMAD.MOV.U32 R4, RZ, RZ, 0x1 ;  /* 0x00000001ff047424 */ /* 0x000fe400078e00ff */
[----:B------:R-:W-:Y:S01]  /*00e0*/  IMAD.MOV.U32 R2, RZ, RZ, 0x0 ;  /* 0x00000000ff027424 */ /* 0x000fe200078e00ff */
[----:B------:R-:W2:Y:S01]  /*00f0*/  LDCU UR4, c[0x0][0x3a4] ;  /* 0x00007480ff0477ac */ /* 0x000ea20008000800 */
[----:B------:R-:W-:-:S03]  /*0100*/  IMAD.MOV.U32 R3, RZ, RZ, 0x3ff00000 ;  /* 0x3ff00000ff037424 */ /* 0x000fc600078e00ff */
[----:B------:R-:W3:Y:S01]  /*0110*/  LDC.64 R36, c[0x0][0x3c0] ;  /* 0x0000f000ff247b82 */ /* 0x000ee20000000a00 */
[----:B------:R-:W4:Y:S02]  /*0120*/  LDCU.64 UR8, c[0x0][0x358] ;  /* 0x00006b00ff0877ac */ /* 0x000f240008000a00 */
[----:B------:R-:W-:Y:S01]  /*0130*/  DADD R2, R2, 1 ;  /* 0x3ff0000002027429 */ /* 0x000fe20000000000 */
[----:B------:R-:W1:Y:S01]  /*0140*/  LDCU UR11, c[0x0][0x3b0] ;  /* 0x00007600ff0b77ac */ /* 0x000e620008000800 */
[----:B0-----:R-:W1:Y:S01]  /*0150*/  MUFU.RCP64H R5, UR5 ;  /* 0x0000000500057d08 */ /* 0x001e620008001800 */
[----:B------:R-:W0:Y:S05]  /*0160*/  LDCU UR10, c[0x0][0x3cc] ;  /* 0x00007980ff0a77ac */ /* 0x000e2a0008000800 */
[----:B------:R-:W-:Y:S01]  /*0170*/  DSETP.NAN.AND P0, PT, R2, R2, PT ;  /* 0x000000020200722a */ /* 0x000fe20003f08000 */
[----:B--2---:R-:W-:Y:S01]  /*0180*/  ULEA.HI UR4, UR4, UR4, URZ, 0x1 ;  /* 0x0000000404047291 */ /* 0x004fe2000f8f08ff */
[----:B------:R-:W2:Y:S04]  /*0190*/  LDCU.64 UR12, c[0x4][0x8] ;  /* 0x01000100ff0c77ac */ /* 0x000ea80008000a00 */
[----:B------:R-:W-:-:S02]  /*01a0*/  FSEL R2, R2, 3.37028055040000000000e+12, P0 ;  /* 0x54442d1802027808 */ /* 0x000fc40000000000 */
[----:B------:R-:W-:Y:S01]  /*01b0*/  FSEL R3, R3, 1.8213495016098022461, P0 ;  /* 0x3fe921fb03037808 */ /* 0x000fe20000000000 */
[----:B------:R-:W-:-:S05]  /*01c0*/  USHF.R.S32.HI UR4, URZ, 0x1, UR4 ;  /* 0x00000001ff047899 */ /* 0x000fca0008011404 */
[----:B------:R-:W-:Y:S02]  /*01d0*/  DMUL R2, R2, 4 ;  /* 0x4010000002027828 */ /* 0x000fe40000000000 */
[----:B-1----:R-:W-:-:S08]  /*01e0*/  DFMA R6, R4, -R10, 1 ;  /* 0x3ff000000406742b */ /* 0x002fd0000000080a */
[----:B------:R-:W-:-:S08]  /*01f0*/  DFMA R6, R6, R6, R6 ;  /* 0x000000060606722b */ /* 0x000fd00000000006 */
[----:B------:R-:W-:Y:S02]  /*0200*/  DFMA R6, R4, R6, R4 ;  /* 0x000000060406722b */ /* 0x000fe40000000004 */
[----:B------:R-:W-:-:S06]  /*0210*/  DMUL R4, R2, 4 ;  /* 0x4010000002047828 */ /* 0x000fcc0000000000 */
[----:B------:R-:W-:-:S04]  /*0220*/  DFMA R8, R6, -R10, 1 ;  /* 0x3ff000000608742b */ /* 0x000fc8000000080a */
[----:B------:R-:W-:-:S04]  /*0230*/  FSETP.GEU.AND P1, PT, |R5|, 6.5827683646048100446e-37, PT ;  /* 0x036000000500780b */ /* 0x000fc80003f2e200 */
[----:B------:R-:W-:Y:S01]  /*0240*/  DFMA R8, R6, R8, R6 ;  /* 0x000000080608722b */ /* 0x000fe20000000006 */
[----:B------:R-:W3:Y:S07]  /*0250*/  LDC.64 R6, c[0x0][0x3c8] ;  /* 0x0000f200ff067b82 */ /* 0x000eee0000000a00 */
[----:B------:R-:W-:-:S08]  /*0260*/  DMUL R34, R4, R8 ;  /* 0x0000000804227228 */ /* 0x000fd00000000000 */
[----:B------:R-:W-:-:S08]  /*0270*/  DFMA R2, R34, -R10, R4 ;  /* 0x8000000a2202722b */ /* 0x000fd00000000004 */
[----:B------:R-:W-:Y:S02]  /*0280*/  DFMA R34, R8, R2, R34 ;  /* 0x000000020822722b */ /* 0x000fe40000000022 */
[----:B---3--:R-:W-:Y:S01]  /*0290*/  DADD R36, R36, -R6 ;  /* 0x0000000024247229 */ /* 0x008fe20000000806 */
[----:B------:R-:W-:-:S07]  /*02a0*/  IMAD.MOV.U32 R3, RZ, RZ, R12 ;  /* 0x000000ffff037224 */ /* 0x000fce00078e000c */
[----:B------:R-:W-:-:S05]  /*02b0*/  FFMA R0, RZ, UR5, R35 ;  /* 0x00000005ff007c23 */ /* 0x000fca0008000023 */
[----:B------:R-:W-:Y:S02]  /*02c0*/  FSETP.GT.AND P0, PT, |R0|, 1.469367938527859385e-39, PT ;  /* 0x001000000000780b */ /* 0x000fe40003f04200 */
[----:B------:R-:W-:-:S11]  /*02d0*/  SHF.R.S32.HI R0, RZ, 0x1f, R12 ;  /* 0x0000001fff007819 */ /* 0x000fd6000001140c */
[----:B0-2-4-:R-:W-:Y:S05]  /*02e0*/  @P0 BRA P1, `(.L_x_69) ;  /* 0x0000000000240947 */ /* 0x015fea0000800000 */
[----:B------:R-:W0:Y:S01]  /*02f0*/  LDCU.64 UR6, c[0x0][0x3d0] ;  /* 0x00007a00ff0677ac */ /* 0x000e220008000a00 */
[----:B------:R-:W-:Y:S01]  /*0300*/  IMAD.MOV.U32 R16, RZ, RZ, R4 ;  /* 0x000000ffff107224 */ /* 0x000fe200078e0004 */
[----:B------:R-:W-:Y:S01]  /*0310*/  MOV R38, 0x360 ;  /* 0x0000036000267802 */ /* 0x000fe20000000f00 */
[----:B------:R-:W-:Y:S02]  /*0320*/  IMAD.MOV.U32 R17, RZ, RZ, R5 ;  /* 0x000000ffff117224 */ /* 0x000fe400078e0005 */
[----:B0-----:R-:W-:Y:S02]  /*0330*/  IMAD.U32 R14, RZ, RZ, UR6 ;  /* 0x00000006ff0e7e24 */ /* 0x001fe4000f8e00ff */
[----:B------:R-:W-:-:S07]  /*0340*/  IMAD.U32 R15, RZ, RZ, UR7 ;  /* 0x00000007ff0f7e24 */ /* 0x000fce000f8e00ff */
[----:B------:R-:W-:Y:S05]  /*0350*/  CALL.REL.NOINC `($__internal_6_$__cuda_sm20_div_rn_f64_full) ;  /* 0x0000001400587944 */ /* 0x000fea0003c00000 */
[----:B------:R-:W-:Y:S02]  /*0360*/  IMAD.MOV.U32 R34, RZ, RZ, R12 ;  /* 0x000000ffff227224 */ /* 0x000fe400078e000c */
[----:B------:R-:W-:-:S07]  /*0370*/  IMAD.MOV.U32 R35, RZ, RZ, R13 ;  /* 0x000000ffff237224 */ /* 0x000fce00078e000d */
.L_x_69:
[----:B------:R-:W0:Y:S02]  /*0380*/  LDCU.64 UR6, c[0x0][0x398] ;  /* 0x00007300ff0677ac */ /* 0x000e240008000a00 */
[----:B0-----:R-:W-:-:S04]  /*0390*/  LEA R6, P0, R3, UR6, 0x3 ;  /* 0x0000000603067c11 */ /* 0x001fc8000f8018ff */
[----:B------:R-:W-:-:S05]  /*03a0*/  LEA.HI.X R7, R3, UR7, R0, 0x3, P0 ;  /* 0x0000000703077c11 */ /* 0x000fca00080f1c00 */
[----:B------:R-:W2:Y:S01]  /*03b0*/  LDG.E.64 R10, desc[UR8][R6.64] ;  /* 0x00000008060a7981 */ /* 0x000ea2000c1e1b00 */
[----:B------:R-:W-:Y:S01]  /*03c0*/  BSSY.RECONVERGENT B1, `(.L_x_70) ;  /* 0x00000fc000017945 */ /* 0x000fe20003800200 */
[----:B------:R-:W-:Y:S02]  /*03d0*/  IMAD.MOV.U32 R4, RZ, RZ, RZ ;  /* 0x000000ffff047224 */ /* 0x000fe400078e00ff */
[----:B------:R-:W-:Y:S01]  /*03e0*/  IMAD.MOV.U32 R25, RZ, RZ, RZ ;  /* 0x000000ffff197224 */ /* 0x000fe200078e00ff */
[----:B--2---:R-:W-:-:S14]  /*03f0*/  DSETP.GT.AND P0, PT, R10, RZ, PT ;  /* 0x000000ff0a00722a */ /* 0x004fdc0003f04000 */
[----:B------:R-:W-:Y:S05]  /*0400*/  @!P0 BRA `(.L_x_71) ;  /* 0x0000000c00dc8947 */ /* 0x000fea0003800000 */
[----:B------:R-:W0:Y:S01]  /*0410*/  I2F.F64 R6, UR4 ;  /* 0x0000000400067d12 */ /* 0x000e220008201c00 */
[----:B------:R-:W-:Y:S01]  /*0420*/  IMAD.MOV.U32 R5, RZ, RZ, 0x3fe00000 ;  /* 0x3fe00000ff057424 */ /* 0x000fe200078e00ff */
[----:B------:R-:W1:Y:S01]  /*0430*/  LDC R13, c[0x0][0x3ac] ;  /* 0x0000eb00ff0d7b82 */ /* 0x000e620000000800 */
[C-C-:B0-----:R-:W-:Y:S02]  /*0440*/  DADD R8, R10.reuse, R6.reuse ;  /* 0x000000000a087229 */ /* 0x141fe40000000006 */
[----:B------:R-:W-:Y:S01]  /*0450*/  DADD R6, R10, -R6 ;  /* 0x000000000a067229 */ /* 0x000fe20000000806 */
[----:B------:R-:W-:-:S07]  /*0460*/  IMAD.MOV.U32 R10, RZ, RZ, RZ ;  /* 0x000000ffff0a7224 */ /* 0x000fce00078e00ff */
[----:B------:R-:W-:-:S06]  /*0470*/  LOP3.LUT R11, R5, 0x80000000, R9, 0xb8, !PT ;  /* 0x80000000050b7812 */ /* 0x000fcc00078eb809 */
[----:B------:R-:W-:Y:S01]  /*0480*/  DADD.RZ R10, R8, R10 ;  /* 0x00000000080a7229 */ /* 0x000fe2000000c00a */
[----:B------:R-:W-:Y:S01]  /*0490*/  LOP3.LUT R9, R5, 0x80000000, R7, 0xb8, !PT ;  /* 0x8000000005097812 */ /* 0x000fe200078eb807 */
[----:B------:R-:W-:-:S04]  /*04a0*/  IMAD.MOV.U32 R8, RZ, RZ, RZ ;  /* 0x000000ffff087224 */ /* 0x000fc800078e00ff */
[----:B------:R-:W1:Y:S02]  /*04b0*/  F2I.F64.TRUNC R2, R10 ;  /* 0x0000000a00027311 */ /* 0x000e64000030d100 */
[----:B------:R-:W-:-:S06]  /*04c0*/  DADD.RZ R6, R6, R8 ;  /* 0x0000000006067229 */ /* 0x000fcc000000c008 */
[----:B------:R-:W0:Y:S01]  /*04d0*/  F2I.F64.TRUNC R5, R6 ;  /* 0x0000000600057311 */ /* 0x000e22000030d100 */
[----:B-1----:R-:W-:Y:S02]  /*04e0*/  VIADDMNMX R2, R13, 0xffffffff, R2, PT ;  /* 0xffffffff0d027846 */ /* 0x002fe40003800102 */
[----:B0-----:R-:W-:-:S04]  /*04f0*/  VIMNMX R5, PT, PT, RZ, R5, !PT ;  /* 0x00000005ff057248 */ /* 0x001fc80007fe0100 */
[----:B------:R-:W-:-:S13]  /*0500*/  ISETP.GE.AND P0, PT, R5, R2, PT ;  /* 0x000000020500720c */ /* 0x000fda0003f06270 */
[----:B------:R-:W-:Y:S05]  /*0510*/  @P0 BRA `(.L_x_71) ;  /* 0x0000000c00980947 */ /* 0x000fea0003800000 */
[----:B------:R-:W0:Y:S01]  /*0520*/  LDC.64 R12, c[0x0][0x390] ;  /* 0x0000e400ff0c7b82 */ /* 0x000e220000000a00 */
[----:B------:R-:W-:Y:S01]  /*0530*/  IMAD R7, R0, 0x18, RZ ;  /* 0x0000001800077824 */ /* 0x000fe200078e02ff */
[----:B------:R-:W1:Y:S06]  /*0540*/  LDCU UR5, c[0x0][0x3b0] ;  /* 0x00007600ff0577ac */ /* 0x000e6c0008000800 */
[----:B------:R-:W2:Y:S01]  /*0550*/  LDC.64 R14, c[0x0][0x388] ;  /* 0x0000e200ff0e7b82 */ /* 0x000ea20000000a00 */
[----:B0-----:R-:W-:-:S04]  /*0560*/  IMAD.WIDE.U32 R12, R3, 0x18, R12 ;  /* 0x00000018030c7825 */ /* 0x001fc800078e000c */
[----:B------:R-:W-:-:S05]  /*0570*/  IMAD.IADD R13, R13, 0x1, R7 ;  /* 0x000000010d0d7824 */ /* 0x000fca00078e0207 */
[----:B------:R0:W5:Y:S04]  /*0580*/  LDG.E.64 R10, desc[UR8][R12.64] ;  /* 0x000000080c0a7981 */ /* 0x000168000c1e1b00 */
[----:B------:R0:W5:Y:S04]  /*0590*/  LDG.E.64 R8, desc[UR8][R12.64+0x8] ;  /* 0x000008080c087981 */ /* 0x000168000c1e1b00 */
[----:B------:R0:W5:Y:S01]  /*05a0*/  LDG.E.64 R6, desc[UR8][R12.64+0x10] ;  /* 0x000010080c067981 */ /* 0x000162000c1e1b00 */
[C---:B------:R-:W-:Y:S01]  /*05b0*/  IMAD R17, R5.reuse, 0x3, RZ ;  /* 0x0000000305117824 */ /* 0x040fe200078e02ff */
[----:B------:R-:W-:Y:S01]  /*05c0*/  BSSY.RECONVERGENT B0, `(.L_x_72) ;  /* 0x00000d9000007945 */ /* 0x000fe20003800200 */
[----:B------:R-:W-:Y:S01]  /*05d0*/  IMAD.IADD R4, R5, 0x1, -R2 ;  /* 0x0000000105047824 */ /* 0x000fe200078e0a02 */
[----:B------:R-:W-:Y:S01]  /*05e0*/  CS2R R24, SRZ ;  /* 0x0000000000187805 */ /* 0x000fe2000001ff00 */
[----:B--2---:R-:W-:Y:S01]  /*05f0*/  IMAD.WIDE.U32 R14, R17, 0x8, R14 ;  /* 0x00000008110e7825 */ /* 0x004fe200078e000e */
[----:B------:R-:W-:-:S03]  /*0600*/  CS2R R26, SRZ ;  /* 0x00000000001a7805 */ /* 0x000fc6000001ff00 */
[----:B-1----:R-:W-:Y:S01]  /*0610*/  IMAD R30, R5, UR5, RZ ;  /* 0x00000005051e7c24 */ /* 0x002fe2000f8e02ff */
[----:B------:R-:W-:-:S05]  /*0620*/  IADD3 R28, P0, PT, R14, 0x8, RZ ;  /* 0x000000080e1c7810 */ /* 0x000fca0007f1e0ff */
[----:B0-----:R-:W-:-:S08]  /*0630*/  IMAD.X R29, RZ, RZ, R15, P0 ;  /* 0x000000ffff1d7224 */ /* 0x001fd000000e060f */
.L_x_85:
[----:B------:R-:W2:Y:S04]  /*0640*/  LDG.E.64 R14, desc[UR8][R28.64] ;  /* 0x000000081c0e7981 */ /* 0x000ea8000c1e1b00 */
[----:B------:R-:W3:Y:S04]  /*0650*/  LDG.E.64 R12, desc[UR8][R28.64+-0x8] ;  /* 0xfffff8081c0c7981 */ /* 0x000ee8000c1e1b00 */
[----:B------:R-:W4:Y:S01]  /*0660*/  LDG.E.64 R16, desc[UR8][R28.64+0x8] ;  /* 0x000008081c107981 */ /* 0x000f22000c1e1b00 */
[----:B------:R-:W-:Y:S01]  /*0670*/  IMAD.MOV.U32 R18, RZ, RZ, 0x0 ;  /* 0x00000000ff127424 */ /* 0x000fe200078e00ff */
[----:B------:R-:W-:Y:S01]  /*0680*/  BSSY.RECONVERGENT B2, `(.L_x_73) ;  /* 0x000001a000027945 */ /* 0x000fe20003800200 */
[----:B------:R-:W-:-:S02]  /*0690*/  IMAD.MOV.U32 R19, RZ, RZ, 0x3fd80000 ;  /* 0x3fd80000ff137424 */ /* 0x000fc400078e00ff */
[----:B------:R-:W-:-:S05]  /*06a0*/  VIADD R4, R4, 0x1 ;  /* 0x0000000104047836 */ /* 0x000fca0000000000 */
[----:B------:R-:W-:Y:S01]  /*06b0*/  ISETP.NE.AND P2, PT, R4, RZ, PT ;  /* 0x000000ff0400720c */ /* 0x000fe20003f45270 */
[----:B--2--5:R-:W-:Y:S02]  /*06c0*/  DADD R14, R8, -R14 ;  /* 0x00000000080e7229 */ /* 0x024fe4000000080e */
[----:B---3--:R-:W-:-:S06]  /*06d0*/  DADD R12, R10, -R12 ;  /* 0x000000000a0c7229 */ /* 0x008fcc000000080c */
[----:B------:R-:W-:Y:S02]  /*06e0*/  DMUL R14, R14, R14 ;  /* 0x0000000e0e0e7228 */ /* 0x000fe40000000000 */
[----:B----4-:R-:W-:-:S06]  /*06f0*/  DADD R16, R6, -R16 ;  /* 0x0000000006107229 */ /* 0x010fcc0000000810 */
[----:B------:R-:W-:-:S08]  /*0700*/  DFMA R12, R12, R12, R14 ;  /* 0x0000000c0c0c722b */ /* 0x000fd0000000000e */
[----:B------:R-:W-:-:S06]  /*0710*/  DFMA R12, R16, R16, R12 ;  /* 0x00000010100c722b */ /* 0x000fcc000000000c */
        /* <DEDUP_REMOVED lines=15> */
[----:B------:R-:W-:Y:S05]  /*0810*/  CALL.REL.NOINC `($__internal_7_$__cuda_sm20_dsqrt_rn_f64_mediumpath_v1) ;  /* 0x0000001400987944 */ /* 0x000fea0003c00000 */
.L_x_74:
[----:B------:R-:W-:Y:S05]  /*0820*/  BSYNC.RECONVERGENT B2 ;  /* 0x0000000000027941 */ /* 0x000fea0003800200 */
.L_x_73:
[----:B------:R-:W0:Y:S01]  /*0830*/  LDC.64 R20, c[0x0][0x3b8] ;  /* 0x0000ee00ff147b82 */ /* 0x000e220000000a00 */
[C---:B------:R-:W-:Y:S01]  /*0840*/  DSETP.GTU.AND P0, PT, R40.reuse, R36, PT ;  /* 0x000000242800722a */ /* 0x040fe20003f0c000 */
[----:B------:R-:W-:Y:S05]  /*0850*/  BSSY.RECONVERGENT B2, `(.L_x_75) ;  /* 0x00000ab000027945 */ /* 0x000fea0003800200 */
[----:B0-----:R-:W-:-:S14]  /*0860*/  DSETP.LTU.OR P0, PT, R40, R20, P0 ;  /* 0x000000142800722a */ /* 0x001fdc0000709400 */
[----:B------:R-:W-:Y:S05]  /*0870*/  @P0 BRA `(.L_x_76) ;  /* 0x0000000800a00947 */ /* 0x000fea0003800000 */
[----:B------:R-:W0:Y:S01]  /*0880*/  LDC.64 R12, c[0x0][0x3c8] ;  /* 0x0000f200ff0c7b82 */ /* 0x000e220000000a00 */
[----:B------:R-:W0:Y:S01]  /*0890*/  MUFU.RCP64H R15, UR10 ;  /* 0x0000000a000f7d08 */ /* 0x000e220008001800 */
[----:B------:R-:W-:Y:S01]  /*08a0*/  IMAD.MOV.U32 R14, RZ, RZ, 0x1 ;  /* 0x00000001ff0e7424 */ /* 0x000fe200078e00ff */
[----:B------:R-:W-:Y:S05]  /*08b0*/  BSSY.RECONVERGENT B3, `(.L_x_77) ;  /* 0x0000015000037945 */ /* 0x000fea0003800200 */
[----:B0-----:R-:W-:-:S08]  /*08c0*/  DFMA R16, R14, -R12, 1 ;  /* 0x3ff000000e10742b */ /* 0x001fd0000000080c */
[----:B------:R-:W-:-:S08]  /*08d0*/  DFMA R16, R16, R16, R16 ;  /* 0x000000101010722b */ /* 0x000fd00000000010 */
[----:B------:R-:W-:Y:S02]  /*08e0*/  DFMA R16, R14, R16, R14 ;  /* 0x000000100e10722b */ /* 0x000fe4000000000e */
[----:B------:R-:W-:-:S06]  /*08f0*/  DADD R14, R40, -R20 ;  /* 0x00000000280e7229 */ /* 0x000fcc0000000814 */
[----:B------:R-:W-:-:S04]  /*0900*/  DFMA R18, R16, -R12, 1 ;  /* 0x3ff000001012742b */ /* 0x000fc8000000080c */
[----:B------:R-:W-:-:S04]  /*0910*/  FSETP.GEU.AND P1, PT, |R15|, 6.5827683646048100446e-37, PT ;  /* 0x036000000f00780b */ /* 0x000fc80003f2e200 */
[----:B------:R-:W-:-:S08]  /*0920*/  DFMA R18, R16, R18, R16 ;  /* 0x000000121012722b */ /* 0x000fd00000000010 */
[----:B------:R-:W-:-:S08]  /*0930*/  DMUL R16, R14, R18 ;  /* 0x000000120e107228 */ /* 0x000fd00000000000 */
[----:B------:R-:W-:-:S08]  /*0940*/  DFMA R12, R16, -R12, R14 ;  /* 0x8000000c100c722b */ /* 0x000fd0000000000e */
[----:B------:R-:W-:-:S10]  /*0950*/  DFMA R12, R18, R12, R16 ;  /* 0x0000000c120c722b */ /* 0x000fd40000000010 */
[----:B------:R-:W-:-:S05]  /*0960*/  FFMA R16, RZ, UR10, R13 ;  /* 0x0000000aff107c23 */ /* 0x000fca000800000d */
[----:B------:R-:W-:-:S13]  /*0970*/  FSETP.GT.AND P0, PT, |R16|, 1.469367938527859385e-39, PT ;  /* 0x001000001000780b */ /* 0x000fda0003f04200 */
[----:B------:R-:W-:Y:S05]  /*0980*/  @P0 BRA P1, `(.L_x_78) ;  /* 0x00000000001c0947 */ /* 0x000fea0000800000 */
[----:B------:R-:W0:Y:S01]  /*0990*/  LDCU.64 UR6, c[0x0][0x3c8] ;  /* 0x00007900ff0677ac */ /* 0x000e220008000a00 */
[----:B------:R-:W-:Y:S01]  /*09a0*/  IMAD.MOV.U32 R16, RZ, RZ, R14 ;  /* 0x000000ffff107224 */ /* 0x000fe200078e000e */
[----:B------:R-:W-:Y:S01]  /*09b0*/  MOV R38, 0xa00 ;  /* 0x00000a0000267802 */ /* 0x000fe20000000f00 */
[----:B------:R-:W-:Y:S02]  /*09c0*/  IMAD.MOV.U32 R17, RZ, RZ, R15 ;  /* 0x000000ffff117224 */ /* 0x000fe400078e000f */
[----:B0-----:R-:W-:Y:S02]  /*09d0*/  IMAD.U32 R14, RZ, RZ, UR6 ;  /* 0x00000006ff0e7e24 */ /* 0x001fe4000f8e00ff */
[----:B------:R-:W-:-:S07]  /*09e0*/  IMAD.U32 R15, RZ, RZ, UR7 ;  /* 0x00000007ff0f7e24 */ /* 0x000fce000f8e00ff */
[----:B------:R-:W-:Y:S05]  /*09f0*/  CALL.REL.NOINC `($__internal_6_$__cuda_sm20_div_rn_f64_full) ;  /* 0x0000000c00b07944 */ /* 0x000fea0003c00000 */
.L_x_78:
[----:B------:R-:W-:Y:S05]  /*0a00*/  BSYNC.RECONVERGENT B3 ;  /* 0x0000000000037941 */ /* 0x000fea0003800200 */
.L_x_77:
[----:B------:R-:W0:Y:S01]  /*0a10*/  LDC.64 R20, c[0x0][0x380] ;  /* 0x0000e000ff147b82 */ /* 0x000e220000000a00 */
[----:B------:R-:W1:Y:S02]  /*0a20*/  F2I.F64.FLOOR R31, R12 ;  /* 0x0000000c001f7311 */ /* 0x000e640000305100 */
[----:B-1----:R-:W-:-:S04]  /*0a30*/  IMAD.IADD R15, R31, 0x1, R30 ;  /* 0x000000011f0f7824 */ /* 0x002fc800078e021e */
[----:B0-----:R-:W-:-:S05]  /*0a40*/  IMAD.WIDE R20, R15, 0x8, R20 ;  /* 0x000000080f147825 */ /* 0x001fca00078e0214 */
[----:B------:R-:W2:Y:S04]  /*0a50*/  LDG.E.64 R14, desc[UR8][R20.64] ;  /* 0x00000008140e7981 */ /* 0x000ea8000c1e1b00 */
[----:B------:R-:W3:Y:S01]  /*0a60*/  LDG.E.64 R16, desc[UR8][R20.64+0x8] ;  /* 0x0000080814107981 */ /* 0x000ee2000c1e1b00 */
[----:B------:R-:W0:Y:S01]  /*0a70*/  I2F.F64 R18, R31 ;  /* 0x0000001f00127312 */ /* 0x000e220000201c00 */
[----:B------:R-:W-:Y:S01]  /*0a80*/  DMUL R40, R34, R40 ;  /* 0x0000002822287228 */ /* 0x000fe20000000000 */
[----:B------:R-:W-:Y:S07]  /*0a90*/  BSSY.RECONVERGENT B3, `(.L_x_79) ;  /* 0x000002a000037945 */ /* 0x000fee0003800200 */
[----:B------:R-:W-:-:S02]  /*0aa0*/  DSETP.NEU.AND P3, PT, |R40|, +INF , PT ;  /* 0x7ff000002800742a */ /* 0x000fc40003f6d200 */
[----:B0-----:R-:W-:-:S08]  /*0ab0*/  DADD R18, -R18, R12 ;  /* 0x0000000012127229 */ /* 0x001fd0000000010c */
[----:B------:R-:W-:Y:S02]  /*0ac0*/  DADD R22, -R18, 1 ;  /* 0x3ff0000012167429 */ /* 0x000fe40000000100 */
[----:B------:R-:W-:Y:S02]  /*0ad0*/  F2F.F32.F64 R18, R18 ;  /* 0x0000001200127310 */ /* 0x000fe40000301000 */
[----:B------:R-:W-:-:S06]  /*0ae0*/  @!P3 DMUL R44, RZ, R40 ;  /* 0x00000028ff2cb228 */ /* 0x000fcc0000000000 */
[----:B------:R-:W0:Y:S01]  /*0af0*/  F2F.F32.F64 R22, R22 ;  /* 0x0000001600167310 */ /* 0x000e220000301000 */
[----:B--2---:R-:W-:Y:S01]  /*0b00*/  FMUL R33, RZ, R15 ;  /* 0x0000000fff217220 */ /* 0x004fe20000400000 */
[----:B0-----:R-:W-:Y:S01]  /*0b10*/  FMUL R13, R15, R22 ;  /* 0x000000160f0d7220 */ /* 0x001fe20000400000 */
[----:B---3--:R-:W-:Y:S01]  /*0b20*/  FMUL R15, RZ, R17 ;  /* 0x00000011ff0f7220 */ /* 0x008fe20000400000 */
[----:B------:R-:W-:Y:S01]  /*0b30*/  FMUL R17, R17, R18 ;  /* 0x0000001211117220 */ /* 0x000fe20000400000 */
[----:B------:R-:W-:Y:S01]  /*0b40*/  FFMA R31, R14, R22, -R33 ;  /* 0x000000160e1f7223 */ /* 0x000fe20000000821 */
[----:B------:R-:W-:Y:S01]  /*0b50*/  FFMA R13, RZ, R14, R13 ;  /* 0x0000000eff0d7223 */ /* 0x000fe2000000000d */
[----:B------:R-:W-:Y:S01]  /*0b60*/  FFMA R12, R16, R18, -R15 ;  /* 0x00000012100c7223 */ /* 0x000fe2000000080f */
[----:B------:R-:W-:Y:S01]  /*0b70*/  FFMA R32, RZ, R16, R17 ;  /* 0x00000010ff207223 */ /* 0x000fe20000000011 */
[----:B------:R-:W-:Y:S02]  /*0b80*/  @!P3 IMAD.MOV.U32 R33, RZ, RZ, 0x1 ;  /* 0x00000001ff21b424 */ /* 0x000fe400078e00ff */
[----:B------:R-:W-:Y:S01]  /*0b90*/  FADD R31, R31, R12 ;  /* 0x0000000c1f1f7221 */ /* 0x000fe20000000000 */
[----:B------:R-:W-:Y:S01]  /*0ba0*/  FADD R32, R13, R32 ;  /* 0x000000200d207221 */ /* 0x000fe20000000000 */
[----:B------:R-:W-:Y:S06]  /*0bb0*/  @!P3 BRA `(.L_x_80) ;  /* 0x00000000005cb947 */ /* 0x000fec0003800000 */
        /* <DEDUP_REMOVED lines=20> */
[----:B------:R-:W-:Y:S05]  /*0d00*/  CALL.REL.NOINC `($_Z8pixelintP6float2PdS1_S1_iiiiiddddS0_i$__internal_trig_reduction_slowpathd) ;  /* 0x00000014000c7944 */ /* 0x000fea0003c00000 */
.L_x_82:
[----:B------:R-:W-:Y:S05]  /*0d10*/  BSYNC.RECONVERGENT B4 ;  /* 0x0000000000047941 */ /* 0x000fea0003800200 */
.L_x_81:
[----:B------:R-:W-:-:S07]  /*0d20*/  VIADD R33, R12, 0x1 ;  /* 0x000000010c217836 */ /* 0x000fce0000000000 */
.L_x_80:
[----:B------:R-:W-:Y:S05]  /*0d30*/  BSYNC.RECONVERGENT B3 ;  /* 0x0000000000037941 */ /* 0x000fea0003800200 */
.L_x_79:
[----:B------:R-:W-:-:S05]  /*0d40*/  IMAD.SHL.U32 R12, R33, 0x40, RZ ;  /* 0x00000040210c7824 */ /* 0x000fca00078e00ff */
[----:B------:R-:W-:-:S04]  /*0d50*/  LOP3.LUT R12, R12, 0x40, RZ, 0xc0, !PT ;  /* 0x000000400c0c7812 */ /* 0x000fc800078ec0ff */
[----:B------:R-:W-:-:S05]  /*0d60*/  IADD3 R20, P0, PT, R12, UR12, RZ ;  /* 0x0000000c0c147c10 */ /* 0x000fca000ff1e0ff */
[----:B------:R-:W-:-:S05]  /*0d70*/  IMAD.X R21, RZ, RZ, UR13, P0 ;  /* 0x0000000dff157e24 */ /* 0x000fca00080e06ff */
[----:B------:R-:W2:Y:S04]  /*0d80*/  LDG.E.128.CONSTANT R12, desc[UR8][R20.64] ;  /* 0x00000008140c7981 */ /* 0x000ea8000c1e9d00 */
[----:B------:R-:W3:Y:S04]  /*0d90*/  LDG.E.128.CONSTANT R16, desc[UR8][R20.64+0x10] ;  /* 0x0000100814107981 */ /* 0x000ee8000c1e9d00 */
[----:B------:R-:W4:Y:S01]  /*0da0*/  LDG.E.128.CONSTANT R20, desc[UR8][R20.64+0x20] ;  /* 0x0000200814147981 */ /* 0x000f22000c1e9d00 */
[----:B------:R-:W-:Y:S01]  /*0db0*/  LOP3.LUT R38, R33, 0x1, RZ, 0xc0, !PT ;  /* 0x0000000121267812 */ /* 0x000fe200078ec0ff */
[----:B------:R-:W-:Y:S01]  /*0dc0*/  IMAD.MOV.U32 R39, RZ, RZ, 0x3da8ff83 ;  /* 0x3da8ff83ff277424 */ /* 0x000fe200078e00ff */
[----:B------:R-:W-:Y:S01]  /*0dd0*/  DMUL R42, R44, R44 ;  /* 0x0000002c2c2a7228 */ /* 0x000fe20000000000 */
[----:B------:R-:W-:Y:S01]  /*0de0*/  BSSY.RECONVERGENT B3, `(.L_x_83) ;  /* 0x000002d000037945 */ /* 0x000fe20003800200 */
[----:B------:R-:W-:Y:S01]  /*0df0*/  ISETP.NE.U32.AND P0, PT, R38, 0x1, PT ;  /* 0x000000012600780c */ /* 0x000fe20003f05070 */
[----:B------:R-:W-:-:S03]  /*0e00*/  IMAD.MOV.U32 R38, RZ, RZ, 0x20fd8164 ;  /* 0x20fd8164ff267424 */ /* 0x000fc600078e00ff */
[----:B------:R-:W-:Y:S02]  /*0e10*/  FSEL R39, -R39, 0.11223486810922622681, !P0 ;  /* 0x3de5db6527277808 */ /* 0x000fe40004000100 */
[----:B------:R-:W-:-:S06]  /*0e20*/  FSEL R38, R38, -8.06006814911005101289e+34, !P0 ;  /* 0xf9785eba26267808 */ /* 0x000fcc0004000000 */
[----:B--2---:R-:W-:-:S08]  /*0e30*/  DFMA R12, R42, R38, R12 ;  /* 0x000000262a0c722b */ /* 0x004fd0000000000c */
[----:B------:R-:W-:-:S08]  /*0e40*/  DFMA R12, R42, R12, R14 ;  /* 0x0000000c2a0c722b */ /* 0x000fd0000000000e */
[----:B---3--:R-:W-:-:S08]  /*0e50*/  DFMA R12, R42, R12, R16 ;  /* 0x0000000c2a0c722b */ /* 0x008fd00000000010 */
[----:B------:R-:W-:-:S08]  /*0e60*/  DFMA R12, R42, R12, R18 ;  /* 0x0000000c2a0c722b */ /* 0x000fd00000000012 */
[----:B----4-:R-:W-:-:S08]  /*0e70*/  DFMA R12, R42, R12, R20 ;  /* 0x0000000c2a0c722b */ /* 0x010fd00000000014 */
[----:B------:R-:W-:-:S08]  /*0e80*/  DFMA R12, R42, R12, R22 ;  /* 0x0000000c2a0c722b */ /* 0x000fd00000000016 */
[----:B------:R-:W-:Y:S02]  /*0e90*/  DFMA R44, R12, R44, R44 ;  /* 0x0000002c0c2c722b */ /* 0x000fe4000000002c */
[----:B------:R-:W-:Y:S02]  /*0ea0*/  DFMA R12, R42, R12, 1 ;  /* 0x3ff000002a0c742b */ /* 0x000fe4000000000c */
[----:B------:R-:W-:-:S08]  /*0eb0*/  @!P3 DMUL R42, RZ, R40 ;  /* 0x00000028ff2ab228 */ /* 0x000fd00000000000 */
[----:B------:R-:W-:Y:S02]  /*0ec0*/  FSEL R14, R12, R44, !P0 ;  /* 0x0000002c0c0e7208 */ /* 0x000fe40004000000 */
[----:B------:R-:W-:Y:S02]  /*0ed0*/  FSEL R15, R13, R45, !P0 ;  /* 0x0000002d0d0f7208 */ /* 0x000fe40004000000 */
[----:B------:R-:W-:Y:S01]  /*0ee0*/  LOP3.LUT P0, RZ, R33, 0x2, RZ, 0xc0, !PT ;  /* 0x0000000221ff7812 */ /* 0x000fe2000780c0ff */
[----:B------:R-:W-:-:S03]  /*0ef0*/  @!P3 IMAD.MOV.U32 R33, RZ, RZ, RZ ;  /* 0x000000ffff21b224 */ /* 0x000fc600078e00ff */
[----:B------:R-:W-:-:S10]  /*0f00*/  DADD R12, RZ, -R14 ;  /* 0x00000000ff0c7229 */ /* 0x000fd4000000080e */
[----:B------:R-:W-:Y:S02]  /*0f10*/  FSEL R38, R14, R12, !P0 ;  /* 0x0000000c0e267208 */ /* 0x000fe40004000000 */
[----:B------:R-:W-:Y:S01]  /*0f20*/  FSEL R39, R15, R13, !P0 ;  /* 0x0000000d0f277208 */ /* 0x000fe20004000000 */
[----:B------:R-:W-:Y:S06]  /*0f30*/  @!P3 BRA `(.L_x_84) ;  /* 0x00000000005cb947 */ /* 0x000fec0003800000 */
[----:B------:R-:W-:Y:S01]  /*0f40*/  UMOV UR6, 0x6dc9c883 ;  /* 0x6dc9c88300067882 */ /* 0x000fe20000000000 */
[----:B------:R-:W-:Y:S01]  /*0f50*/  UMOV UR7, 0x3fe45f30 ;  /* 0x3fe45f3000077882 */ /* 0x000fe20000000000 */
[C---:B------:R-:W-:Y:S02]  /*0f60*/  DSETP.GE.AND P0, PT, |R40|.reuse, 2.14748364800000000000e+09, PT ;  /* 0x41e000002800742a */ /* 0x040fe40003f06200 */
[----:B------:R-:W-:Y:S01]  /*0f70*/  DMUL R12, R40, UR6 ;  /* 0x00000006280c7c28 */ /* 0x000fe20008000000 */
[----:B------:R-:W-:Y:S01]  /*0f80*/  UMOV UR6, 0x54442d18 ;  /* 0x54442d1800067882 */ /* 0x000fe20000000000 */
[----:B------:R-:W-:-:S04]  /*0f90*/  UMOV UR7, 0x3ff921fb ;  /* 0x3ff921fb00077882 */ /* 0x000fc80000000000 */
        /* <DEDUP_REMOVED lines=14> */
[----:B------:R-:W-:Y:S02]  /*1080*/  IMAD.MOV.U32 R33, RZ, RZ, R12 ;  /* 0x000000ffff217224 */ /* 0x000fe400078e000c */
[----:B------:R-:W-:Y:S02]  /*1090*/  IMAD.MOV.U32 R42, RZ, RZ, R44 ;  /* 0x000000ffff2a7224 */ /* 0x000fe400078e002c */
[----:B------:R-:W-:-:S07]  /*10a0*/  IMAD.MOV.U32 R43, RZ, RZ, R45 ;  /* 0x000000ffff2b7224 */ /* 0x000fce00078e002d */
.L_x_84:
[----:B------:R-:W-:Y:S05]  /*10b0*/  BSYNC.RECONVERGENT B3 ;  /* 0x0000000000037941 */ /* 0x000fea0003800200 */
.L_x_83:
        /* <DEDUP_REMOVED lines=9> */
[----:B------:R-:W-:-:S02]  /*1150*/  DMUL R44, R42, R42 ;  /* 0x0000002a2a2c7228 */ /* 0x000fc40000000000 */
[----:B------:R-:W-:Y:S01]  /*1160*/  ISETP.NE.U32.AND P0, PT, R40, 0x1, PT ;  /* 0x000000012800780c */ /* 0x000fe20003f05070 */
[----:B------:R-:W-:-:S03]  /*1170*/  IMAD.MOV.U32 R40, RZ, RZ, 0x20fd8164 ;  /* 0x20fd8164ff287424 */ /* 0x000fc600078e00ff */
[----:B------:R-:W-:Y:S02]  /*1180*/  FSEL R41, -R41, 0.11223486810922622681, !P0 ;  /* 0x3de5db6529297808 */ /* 0x000fe40004000100 */
[----:B------:R-:W-:-:S06]  /*1190*/  FSEL R40, R40, -8.06006814911005101289e+34, !P0 ;  /* 0xf9785eba28287808 */ /* 0x000fcc0004000000 */
[----:B--2---:R-:W-:-:S08]  /*11a0*/  DFMA R12, R44, R40, R12 ;  /* 0x000000282c0c722b */ /* 0x004fd0000000000c */
[C---:B------:R-:W-:Y:S01]  /*11b0*/  DFMA R12, R44.reuse, R12, R14 ;  /* 0x0000000c2c0c722b */ /* 0x040fe2000000000e */
[----:B------:R-:W-:Y:S07]  /*11c0*/  F2F.F64.F32 R14, R31 ;  /* 0x0000001f000e7310 */ /* 0x000fee0000201800 */
[----:B---3--:R-:W-:-:S08]  /*11d0*/  DFMA R12, R44, R12, R16 ;  /* 0x0000000c2c0c722b */ /* 0x008fd00000000010 */
[----:B------:R-:W-:-:S08]  /*11e0*/  DFMA R12, R44, R12, R18 ;  /* 0x0000000c2c0c722b */ /* 0x000fd00000000012 */
[----:B----4-:R-:W-:-:S08]  /*11f0*/  DFMA R12, R44, R12, R20 ;  /* 0x0000000c2c0c722b */ /* 0x010fd00000000014 */
[----:B------:R-:W-:-:S08]  /*1200*/  DFMA R12, R44, R12, R22 ;  /* 0x0000000c2c0c722b */ /* 0x000fd00000000016 */
[----:B------:R-:W-:Y:S02]  /*1210*/  DFMA R42, R12, R42, R42 ;  /* 0x0000002a0c2a722b */ /* 0x000fe4000000002a */
[----:B------:R-:W-:-:S10]  /*1220*/  DFMA R12, R44, R12, 1 ;  /* 0x3ff000002c0c742b */ /* 0x000fd4000000000c */
[----:B------:R-:W-:Y:S02]  /*1230*/  FSEL R18, R12, R42, !P0 ;  /* 0x0000002a0c127208 */ /* 0x000fe40004000000 */
[----:B------:R-:W-:Y:S02]  /*1240*/  FSEL R19, R13, R43, !P0 ;  /* 0x0000002b0d137208 */ /* 0x000fe40004000000 */
[----:B------:R-:W0:Y:S01]  /*1250*/  F2F.F64.F32 R12, R32 ;  /* 0x00000020000c7310 */ /* 0x000e220000201800 */
[----:B------:R-:W-:-:S03]  /*1260*/  LOP3.LUT P0, RZ, R33, 0x2, RZ, 0xc0, !PT ;  /* 0x0000000221ff7812 */ /* 0x000fc6000780c0ff */
[----:B------:R-:W-:-:S10]  /*1270*/  DADD R16, RZ, -R18 ;  /* 0x00000000ff107229 */ /* 0x000fd40000000812 */
[----:B------:R-:W-:Y:S02]  /*1280*/  FSEL R16, R18, R16, !P0 ;  /* 0x0000001012107208 */ /* 0x000fe40004000000 */
[----:B------:R-:W-:-:S06]  /*1290*/  FSEL R17, R19, R17, !P0 ;  /* 0x0000001113117208 */ /* 0x000fcc0004000000 */
[C---:B0-----:R-:W-:Y:S02]  /*12a0*/  DMUL R18, R16.reuse, R12 ;  /* 0x0000000c10127228 */ /* 0x041fe40000000000 */
[----:B------:R-:W-:-:S06]  /*12b0*/  DMUL R16, R16, R14 ;  /* 0x0000000e10107228 */ /* 0x000fcc0000000000 */
[C---:B------:R-:W-:Y:S02]  /*12c0*/  DFMA R18, R38.reuse, R14, -R18 ;  /* 0x0000000e2612722b */ /* 0x040fe40000000812 */
[----:B------:R-:W-:-:S06]  /*12d0*/  DFMA R16, R38, R12, R16 ;  /* 0x0000000c2610722b */ /* 0x000fcc0000000010 */
[----:B------:R-:W-:Y:S02]  /*12e0*/  DADD R24, R24, R18 ;  /* 0x0000000018187229 */ /* 0x000fe40000000012 */
[----:B------:R-:W-:-:S11]  /*12f0*/  DADD R26, R26, R16 ;  /* 0x000000001a1a7229 */ /* 0x000fd60000000010 */
.L_x_76:
[----:B------:R-:W-:Y:S05]  /*1300*/  BSYNC.RECONVERGENT B2 ;  /* 0x0000000000027941 */ /* 0x000fea0003800200 */
.L_x_75:
[----:B------:R-:W-:Y:S01]  /*1310*/  IADD3 R28, P0, PT, R28, 0x18, RZ ;  /* 0x000000181c1c7810 */ /* 0x000fe20007f1e0ff */
[----:B------:R-:W-:-:S04]  /*1320*/  VIADD R30, R30, UR11 ;  /* 0x0000000b1e1e7c36 */ /* 0x000fc80008000000 */
[----:B------:R-:W-:Y:S01]  /*1330*/  IMAD.X R29, RZ, RZ, R29, P0 ;  /* 0x000000ffff1d7224 */ /* 0x000fe200000e061d */
[----:B------:R-:W-:Y:S07]  /*1340*/  @P2 BRA `(.L_x_85) ;  /* 0xfffffff000bc2947 */ /* 0x000fee000383ffff */
[----:B------:R-:W-:Y:S05]  /*1350*/  BSYNC.RECONVERGENT B0 ;  /* 0x0000000000007941 */ /* 0x000fea0003800200 */
.L_x_72:
[----:B------:R0:W1:Y:S08]  /*1360*/  F2F.F32.F64 R25, R24 ;  /* 0x0000001800197310 */ /* 0x0000700000301000 */
[----:B------:R0:W2:Y:S02]  /*1370*/  F2F.F32.F64 R4, R26 ;  /* 0x0000001a00047310 */ /* 0x0000a40000301000 */
.L_x_71:
[----:B------:R-:W-:Y:S05]  /*1380*/  BSYNC.RECONVERGENT B1 ;  /* 0x0000000000017941 */ /* 0x000fea0003800200 */
.L_x_70:
[----:B------:R-:W-:Y:S01]  /*1390*/  IMAD.IADD R14, R2, 0x1, -R5 ;  /* 0x00000001020e7824 */ /* 0x000fe200078e0a05 */
[----:B------:R-:W3:Y:S01]  /*13a0*/  LDCU.64 UR6, c[0x0][0x3d8] ;  /* 0x00007b00ff0677ac */ /* 0x000ee20008000a00 */
[----:B------:R-:W-:Y:S04]  /*13b0*/  BSSY.RECONVERGENT B0, `(.L_x_86) ;  /* 0x0000011000007945 */ /* 0x000fe80003800200 */
[----:B------:R-:W4:Y:S08]  /*13c0*/  I2F.F64 R14, R14 ;  /* 0x0000000e000e7312 */ /* 0x000f300000201c00 */
[----:B----4-:R-:W4:Y:S01]  /*13d0*/  MUFU.RCP64H R9, R15 ;  /* 0x0000000f00097308 */ /* 0x010f220000001800 */
[----:B------:R-:W-:-:S05]  /*13e0*/  VIADD R8, R15, 0x300402 ;  /* 0x003004020f087836 */ /* 0x000fca0000000000 */
[----:B------:R-:W-:Y:S01]  /*13f0*/  FSETP.GEU.AND P0, PT, |R8|, 5.8789094863358348022e-39, PT ;  /* 0x004004020800780b */ /* 0x000fe20003f0e200 */
[----:B----4-:R-:W-:-:S08]  /*1400*/  DFMA R6, -R14, R8, 1 ;  /* 0x3ff000000e06742b */ /* 0x010fd00000000108 */
[----:B------:R-:W-:-:S08]  /*1410*/  DFMA R6, R6, R6, R6 ;  /* 0x000000060606722b */ /* 0x000fd00000000006 */
[----:B------:R-:W-:Y:S01]  /*1420*/  DFMA R10, R8, R6, R8 ;  /* 0x00000006080a722b */ /* 0x000fe20000000008 */
[----:B---3--:R-:W-:-:S04]  /*1430*/  LEA R6, P1, R3, UR6, 0x3 ;  /* 0x0000000603067c11 */ /* 0x008fc8000f8218ff */
[----:B------:R-:W-:-:S03]  /*1440*/  LEA.HI.X R7, R3, UR7, R0, 0x3, P1 ;  /* 0x0000000703077c11 */ /* 0x000fc600088f1c00 */
[----:B------:R-:W-:-:S08]  /*1450*/  DFMA R12, -R14, R10, 1 ;  /* 0x3ff000000e0c742b */ /* 0x000fd0000000010a */
[----:B------:R-:W-:Y:S01]  /*1460*/  DFMA R10, R10, R12, R10 ;  /* 0x0000000c0a0a722b */ /* 0x000fe2000000000a */
[----:B------:R-:W-:Y:S10]  /*1470*/  @P0 BRA `(.L_x_87) ;  /* 0x0000000000100947 */ /* 0x000ff40003800000 */
[----:B------:R-:W-:-:S05]  /*1480*/  LOP3.LUT R8, R15, 0x7fffffff, RZ, 0xc0, !PT ;  /* 0x7fffffff0f087812 */ /* 0x000fca00078ec0ff */
[----:B------:R-:W-:Y:S01]  /*1490*/  VIADD R9, R8, 0xfff00000 ;  /* 0xfff0000008097836 */ /* 0x000fe20000000000 */
[----:B------:R-:W-:-:S07]  /*14a0*/  MOV R8, 0x14c0 ;  /* 0x000014c000087802 */ /* 0x000fce0000000f00 */
[----:B012---:R-:W-:Y:S05]  /*14b0*/  CALL.REL.NOINC `($__internal_5_$__cuda_sm20_dblrcp_rn_slowpath_v3) ;  /* 0x0000000000507944 */ /* 0x007fea0003c00000 */
.L_x_87:
[----:B------:R-:W-:Y:S05]  /*14c0*/  BSYNC.RECONVERGENT B0 ;  /* 0x0000000000007941 */ /* 0x000fea0003800200 */
.L_x_86:
[----:B------:R-:W3:Y:S01]  /*14d0*/  LDCU UR7, c[0x0][0x360] ;  /* 0x00006c00ff0777ac */ /* 0x000ee20008000800 */
[----:B------:R-:W3:Y:S01]  /*14e0*/  LDC R8, c[0x0][0x370] ;  /* 0x0000dc00ff087b82 */ /* 0x000ee20000000800 */
[----:B------:R-:W4:Y:S01]  /*14f0*/  F2F.F32.F64 R10, R10 ;  /* 0x0000000a000a7310 */ /* 0x000f220000301000 */
[-C--:B--2---:R-:W-:Y:S01]  /*1500*/  FMUL R9, RZ, R4.reuse ;  /* 0x00000004ff097220 */ /* 0x084fe20000400000 */
[----:B------:R-:W2:Y:S01]  /*1510*/  LDCU UR5, c[0x0][0x3e0] ;  /* 0x00007c00ff0577ac */ /* 0x000ea20008000800 */
[----:B------:R-:W2:Y:S01]  /*1520*/  LDCU UR6, c[0x0][0x3a0] ;  /* 0x00007400ff0677ac */ /* 0x000ea20008000800 */
[C---:B----4-:R-:W-:Y:S01]  /*1530*/  FMUL R4, R10.reuse, R4 ;  /* 0x000000040a047220 */ /* 0x050fe20000400000 */
[----:B01----:R-:W-:-:S03]  /*1540*/  FFMA R24, R10, R25, -R9 ;  /* 0x000000190a187223 */ /* 0x003fc60000000809 */
[----:B------:R-:W-:Y:S01]  /*1550*/  FFMA R25, RZ, R25, R4 ;  /* 0x00000019ff197223 */ /* 0x000fe20000000004 */
[----:B---3--:R-:W-:Y:S01]  /*1560*/  IMAD R4, R8, UR7, RZ ;  /* 0x0000000708047c24 */ /* 0x008fe2000f8e02ff */
[----:B--2---:R-:W-:-:S03]  /*1570*/  UIMAD UR5, UR5, UR6, URZ ;  /* 0x00000006050572a4 */ /* 0x004fc6000f8e02ff */
[----:B------:R0:W-:Y:S01]  /*1580*/  STG.E.64 desc[UR8][R6.64], R24 ;  /* 0x0000001806007986 */ /* 0x0001e2000c101b08 */
[----:B------:R-:W-:Y:S01]  /*1590*/  IADD3 R3, P0, PT, R4, R3, RZ ;  /* 0x0000000304037210 */ /* 0x000fe20007f1e0ff */
[----:B------:R-:W-:-:S03]  /*15a0*/  USHF.R.S32.HI UR6, URZ, 0x1f, UR5 ;  /* 0x0000001fff067899 */ /* 0x000fc60008011405 */
[----:B------:R-:W-:Y:S02]  /*15b0*/  LEA.HI.X.SX32 R0, R4, R0, 0x1, P0 ;  /* 0x0000000004007211 */ /* 0x000fe400000f0eff */
[----:B------:R-:W-:-:S04]  /*15c0*/  ISETP.GE.U32.AND P0, PT, R3, UR5, PT ;  /* 0x0000000503007c0c */ /* 0x000fc8000bf06070 */
[----:B------:R-:W-:-:S13]  /*15d0*/  ISETP.GE.AND.EX P0, PT, R0, UR6, PT, P0 ;  /* 0x0000000600007c0c */ /* 0x000fda000bf06300 */
[----:B0-----:R-:W-:Y:S05]  /*15e0*/  @!P0 BRA `(.L_x_69) ;  /* 0xffffffec00648947 */ /* 0x001fea000383ffff */
[----:B------:R-:W-:Y:S05]  /*15f0*/  EXIT ;  /* 0x000000000000794d */ /* 0x000fea0003800000 */
        .weak           $__internal_5_$__cuda_sm20_dblrcp_rn_slowpath_v3
        .type           $__internal_5_$__cuda_sm20_dblrcp_rn_slowpath_v3,@function
        .size           $__internal_5_$__cuda_sm20_dblrcp_rn_slowpath_v3,($__internal_6_$__cuda_sm20_div_rn_f64_full - $__internal_5_$__cuda_sm20_dblrcp_rn_slowpath_v3)
$__internal_5_$__cuda_sm20_dblrcp_rn_slowpath_v3:
[----:B------:R-:W-:Y:S01]  /*1600*/  IMAD.MOV.U32 R10, RZ, RZ, R14 ;  /* 0x000000ffff0a7224 */ /* 0x000fe200078e000e */
[----:B------:R-:W-:Y:S01]  /*1610*/  BSSY.RECONVERGENT B1, `(.L_x_88) ;  /* 0x0000026000017945 */ /* 0x000fe20003800200 */
[----:B------:R-:W-:-:S06]  /*1620*/  IMAD.MOV.U32 R11, RZ, RZ, R15 ;  /* 0x000000ffff0b7224 */ /* 0x000fcc00078e000f */
[----:B------:R-:W-:-:S14]  /*1630*/  DSETP.GTU.AND P0, PT, |R10|, +INF , PT ;  /* 0x7ff000000a00742a */ /* 0x000fdc0003f0c200 */
[----:B------:R-:W-:Y:S05]  /*1640*/  @P0 BRA `(.L_x_89) ;  /* 0x0000000000800947 */ /* 0x000fea0003800000 */
[----:B------:R-:W-:-:S05]  /*1650*/  LOP3.LUT R14, R15, 0x7fffffff, RZ, 0xc0, !PT ;  /* 0x7fffffff0f0e7812 */ /* 0x000fca00078ec0ff */
[----:B------:R-:W-:-:S05]  /*1660*/  VIADD R12, R14, 0xffffffff ;  /* 0xffffffff0e0c7836 */ /* 0x000fca0000000000 */
[----:B------:R-:W-:-:S13]  /*1670*/  ISETP.GE.U32.AND P0, PT, R12, 0x7fefffff, PT ;  /* 0x7fefffff0c00780c */ /* 0x000fda0003f06070 */
[----:B------:R-:W-:Y:S01]  /*1680*/  @P0 LOP3.LUT R13, R11, 0x7ff00000, RZ, 0x3c, !PT ;  /* 0x7ff000000b0d0812 */ /* 0x000fe200078e3cff */
[----:B------:R-:W-:Y:S01]  /*1690*/  @P0 IMAD.MOV.U32 R12, RZ, RZ, RZ ;  /* 0x000000ffff0c0224 */ /* 0x000fe200078e00ff */
[----:B------:R-:W-:Y:S06]  /*16a0*/  @P0 BRA `(.L_x_90) ;  /* 0x0000000000700947 */ /* 0x000fec0003800000 */
[----:B------:R-:W-:-:S13]  /*16b0*/  ISETP.GE.U32.AND P0, PT, R14, 0x1000001, PT ;  /* 0x010000010e00780c */ /* 0x000fda0003f06070 */
[----:B------:R-:W-:Y:S05]  /*16c0*/  @!P0 BRA `(.L_x_91) ;  /* 0x0000000000388947 */ /* 0x000fea0003800000 */
[----:B------:R-:W-:Y:S02]  /*16d0*/  VIADD R13, R11, 0xc0200000 ;  /* 0xc02000000b0d7836 */ /* 0x000fe40000000000 */
[----:B------:R-:W-:Y:S02]  /*16e0*/  IMAD.MOV.U32 R12, RZ, RZ, R10 ;  /* 0x000000ffff0c7224 */ /* 0x000fe400078e000a */
[----:B------:R-:W0:Y:S01]  /*16f0*/  MUFU.RCP64H R15, R13 ;  /* 0x0000000d000f7308 */ /* 0x000e220000001800 */
[----:B------:R-:W-:-:S06]  /*1700*/  IMAD.MOV.U32 R14, RZ, RZ, R9 ;  /* 0x000000ffff0e7224 */ /* 0x000fcc00078e0009 */
[----:B0-----:R-:W-:-:S08]  /*1710*/  DFMA R16, -R12, R14, 1 ;  /* 0x3ff000000c10742b */ /* 0x001fd0000000010e */
[----:B------:R-:W-:-:S08]  /*1720*/  DFMA R16, R16, R16, R16 ;  /* 0x000000101010722b */ /* 0x000fd00000000010 */
[----:B------:R-:W-:-:S08]  /*1730*/  DFMA R16, R14, R16, R14 ;  /* 0x000000100e10722b */ /* 0x000fd0000000000e */
[----:B------:R-:W-:-:S08]  /*1740*/  DFMA R14, -R12, R16, 1 ;  /* 0x3ff000000c0e742b */ /* 0x000fd00000000110 */
[----:B------:R-:W-:-:S08]  /*1750*/  DFMA R14, R16, R14, R16 ;  /* 0x0000000e100e722b */ /* 0x000fd00000000010 */
[----:B------:R-:W-:-:S08]  /*1760*/  DMUL R14, R14, 2.2250738585072013831e-308 ;  /* 0x001000000e0e7828 */ /* 0x000fd00000000000 */
[----:B------:R-:W-:-:S08]  /*1770*/  DFMA R10, -R10, R14, 1 ;  /* 0x3ff000000a0a742b */ /* 0x000fd0000000010e */
[----:B------:R-:W-:-:S08]  /*1780*/  DFMA R10, R10, R10, R10 ;  /* 0x0000000a0a0a722b */ /* 0x000fd0000000000a */
[----:B------:R-:W-:Y:S01]  /*1790*/  DFMA R12, R14, R10, R14 ;  /* 0x0000000a0e0c722b */ /* 0x000fe2000000000e */
[----:B------:R-:W-:Y:S10]  /*17a0*/  BRA `(.L_x_90) ;  /* 0x0000000000307947 */ /* 0x000ff40003800000 */
.L_x_91:
[----:B------:R-:W-:Y:S01]  /*17b0*/  DMUL R10, R10, 8.11296384146066816958e+31 ;  /* 0x469000000a0a7828 */ /* 0x000fe20000000000 */
[----:B------:R-:W-:-:S05]  /*17c0*/  IMAD.MOV.U32 R12, RZ, RZ, R9 ;  /* 0x000000ffff0c7224 */ /* 0x000fca00078e0009 */
[----:B------:R-:W0:Y:S02]  /*17d0*/  MUFU.RCP64H R13, R11 ;  /* 0x0000000b000d7308 */ /* 0x000e240000001800 */
[----:B0-----:R-:W-:-:S08]  /*17e0*/  DFMA R14, -R10, R12, 1 ;  /* 0x3ff000000a0e742b */ /* 0x001fd0000000010c */
[----:B------:R-:W-:-:S08]  /*17f0*/  DFMA R14, R14, R14, R14 ;  /* 0x0000000e0e0e722b */ /* 0x000fd0000000000e */
[----:B------:R-:W-:-:S08]  /*1800*/  DFMA R14, R12, R14, R12 ;  /* 0x0000000e0c0e722b */ /* 0x000fd0000000000c */
[----:B------:R-:W-:-:S08]  /*1810*/  DFMA R12, -R10, R14, 1 ;  /* 0x3ff000000a0c742b */ /* 0x000fd0000000010e */
[----:B------:R-:W-:-:S08]  /*1820*/  DFMA R12, R14, R12, R14 ;  /* 0x0000000c0e0c722b */ /* 0x000fd0000000000e */
[----:B------:R-:W-:Y:S01]  /*1830*/  DMUL R12, R12, 8.11296384146066816958e+31 ;  /* 0x469000000c0c7828 */ /* 0x000fe20000000000 */
[----:B------:R-:W-:Y:S10]  /*1840*/  BRA `(.L_x_90) ;  /* 0x0000000000087947 */ /* 0x000ff40003800000 */
.L_x_89:
[----:B------:R-:W-:Y:S01]  /*1850*/  LOP3.LUT R13, R11, 0x80000, RZ, 0xfc, !PT ;  /* 0x000800000b0d7812 */ /* 0x000fe200078efcff */
[----:B------:R-:W-:-:S07]  /*1860*/  IMAD.MOV.U32 R12, RZ, RZ, R10 ;  /* 0x000000ffff0c7224 */ /* 0x000fce00078e000a */
.L_x_90:
[----:B------:R-:W-:Y:S05]  /*1870*/  BSYNC.RECONVERGENT B1 ;  /* 0x0000000000017941 */ /* 0x000fea0003800200 */
.L_x_88:
[----:B------:R-:W-:Y:S02]  /*1880*/  IMAD.MOV.U32 R9, RZ, RZ, 0x0 ;  /* 0x00000000ff097424 */ /* 0x000fe400078e00ff */
[----:B------:R-:W-:Y:S02]  /*1890*/  IMAD.MOV.U32 R10, RZ, RZ, R12 ;  /* 0x000000ffff0a7224 */ /* 0x000fe400078e000c */
[----:B------:R-:W-:Y:S01]  /*18a0*/  IMAD.MOV.U32 R11, RZ, RZ, R13 ;  /* 0x000000ffff0b7224 */ /* 0x000fe200078e000d */
[----:B------:R-:W-:Y:S06]  /*18b0*/  RET.REL.NODEC R8 `(_Z8pixelintP6float2PdS1_S1_iiiiiddddS0_i) ;  /* 0xffffffe408d07950 */ /* 0x000fec0003c3ffff */
        .weak           $__internal_6_$__cuda_sm20_div_rn_f64_full
        .type           $__internal_6_$__cuda_sm20_div_rn_f64_full,@function
        .size           $__internal_6_$__cuda_sm20_div_rn_f64_full,($__internal_7_$__cuda_sm20_dsqrt_rn_f64_mediumpath_v1 - $__internal_6_$__cuda_sm20_div_rn_f64_full)
$__internal_6_$__cuda_sm20_div_rn_f64_full:
[C---:B------:R-:W-:Y:S01]  /*18c0*/  FSETP.GEU.AND P0, PT, |R15|.reuse, 1.469367938527859385e-39, PT ;  /* 0x001000000f00780b */ /* 0x040fe20003f0e200 */
[----:B------:R-:W-:Y:S01]  /*18d0*/  IMAD.MOV.U32 R18, RZ, RZ, 0x1 ;  /* 0x00000001ff127424 */ /* 0x000fe200078e00ff */
[----:B------:R-:W-:Y:S01]  /*18e0*/  LOP3.LUT R12, R15, 0x800fffff, RZ, 0xc0, !PT ;  /* 0x800fffff0f0c7812 */ /* 0x000fe200078ec0ff */
[----:B------:R-:W-:Y:S01]  /*18f0*/  IMAD.MOV.U32 R39, RZ, RZ, 0x1ca00000 ;  /* 0x1ca00000ff277424 */ /* 0x000fe200078e00ff */
[C---:B------:R-:W-:Y:S01]  /*1900*/  FSETP.GEU.AND P3, PT, |R17|.reuse, 1.469367938527859385e-39, PT ;  /* 0x001000001100780b */ /* 0x040fe20003f6e200 */
[----:B------:R-:W-:Y:S01]  /*1910*/  BSSY.RECONVERGENT B4, `(.L_x_92) ;  /* 0x0000052000047945 */ /* 0x000fe20003800200 */
        /* <DEDUP_REMOVED lines=8> */
[----:B------:R-:W-:Y:S02]  /*19a0*/  @!P3 ISETP.GE.U32.AND P4, PT, R31, R20, PT ;  /* 0x000000141f00b20c */ /* 0x000fe40003f86070 */
[----:B------:R-:W-:Y:S02]  /*19b0*/  @!P0 LOP3.LUT R42, R13, 0x7ff00000, RZ, 0xc0, !PT ;  /* 0x7ff000000d2a8812 */ /* 0x000fe400078ec0ff */
[----:B------:R-:W-:-:S04]  /*19c0*/  @!P3 SEL R21, R39, 0x63400000, !P4 ;  /* 0x634000002715b807 */ /* 0x000fc80006000000 */
[----:B------:R-:W-:-:S04]  /*19d0*/  @!P3 LOP3.LUT R32, R21, 0x80000000, R17, 0xf8, !PT ;  /* 0x800000001520b812 */ /* 0x000fc800078ef811 */
[----:B------:R-:W-:Y:S01]  /*19e0*/  @!P3 LOP3.LUT R33, R32, 0x100000, RZ, 0xfc, !PT ;  /* 0x001000002021b812 */ /* 0x000fe200078efcff */
[----:B------:R-:W-:Y:S01]  /*19f0*/  @!P3 IMAD.MOV.U32 R32, RZ, RZ, RZ ;  /* 0x000000ffff20b224 */ /* 0x000fe200078e00ff */
[----:B0-----:R-:W-:-:S08]  /*1a00*/  DFMA R22, R18, -R12, 1 ;  /* 0x3ff000001216742b */ /* 0x001fd0000000080c */
        /* <DEDUP_REMOVED lines=45> */
.L_x_93:
        /* <DEDUP_REMOVED lines=16> */
.L_x_96:
[----:B------:R-:W-:Y:S01]  /*1de0*/  LOP3.LUT R21, R15, 0x80000, RZ, 0xfc, !PT ;  /* 0x000800000f157812 */ /* 0x000fe200078efcff */
[----:B------:R-:W-:Y:S01]  /*1df0*/  IMAD.MOV.U32 R20, RZ, RZ, R14 ;  /* 0x000000ffff147224 */ /* 0x000fe200078e000e */
[----:B------:R-:W-:Y:S06]  /*1e00*/  BRA `(.L_x_94) ;  /* 0x0000000000087947 */ /* 0x000fec0003800000 */
.L_x_95:
[----:B------:R-:W-:Y:S01]  /*1e10*/  LOP3.LUT R21, R17, 0x80000, RZ, 0xfc, !PT ;  /* 0x0008000011157812 */ /* 0x000fe200078efcff */
[----:B------:R-:W-:-:S07]  /*1e20*/  IMAD.MOV.U32 R20, RZ, RZ, R16 ;  /* 0x000000ffff147224 */ /* 0x000fce00078e0010 */
.L_x_94:
[----:B------:R-:W-:Y:S05]  /*1e30*/  BSYNC.RECONVERGENT B4 ;  /* 0x0000000000047941 */ /* 0x000fea0003800200 */
.L_x_92:
[----:B------:R-:W-:Y:S02]  /*1e40*/  IMAD.MOV.U32 R39, RZ, RZ, 0x0 ;  /* 0x00000000ff277424 */ /* 0x000fe400078e00ff */
[----:B------:R-:W-:Y:S02]  /*1e50*/  IMAD.MOV.U32 R12, RZ, RZ, R20 ;  /* 0x000000ffff0c7224 */ /* 0x000fe400078e0014 */
[----:B------:R-:W-:Y:S01]  /*1e60*/  IMAD.MOV.U32 R13, RZ, RZ, R21 ;  /* 0x000000ffff0d7224 */ /* 0x000fe200078e0015 */
[----:B------:R-:W-:Y:S06]  /*1e70*/  RET.REL.NODEC R38 `(_Z8pixelintP6float2PdS1_S1_iiiiiddddS0_i) ;  /* 0xffffffe026607950 */ /* 0x000fec0003c3ffff */
        .weak           $__internal_7_$__cuda_sm20_dsqrt_rn_f64_mediumpath_v1
        .type           $__internal_7_$__cuda_sm20_dsqrt_rn_f64_mediumpath_v1,@function
        .size           $__internal_7_$__cuda_sm20_dsqrt_rn_f64_mediumpath_v1,($_Z8pixelintP6float2PdS1_S1_iiiiiddddS0_i$__internal_trig_reduction_slowpathd - $__internal_7_$__cuda_sm20_dsqrt_rn_f64_mediumpath_v1)
$__internal_7_$__cuda_sm20_dsqrt_rn_f64_mediumpath_v1:
        /* <DEDUP_REMOVED lines=14> */
.L_x_98:
        /* <DEDUP_REMOVED lines=24> */
.L_x_100:
[----:B------:R-:W-:-:S11]  /*20e0*/  DADD R14, R12, R12 ;  /* 0x000000000c0e7229 */ /* 0x000fd6000000000c */
.L_x_99:
[----:B------:R-:W-:Y:S05]  /*20f0*/  BSYNC.RECONVERGENT B3 ;  /* 0x0000000000037941 */ /* 0x000fea0003800200 */
.L_x_97:
[----:B------:R-:W-:Y:S02]  /*2100*/  IMAD.MOV.U32 R17, RZ, RZ, 0x0 ;  /* 0x00000000ff117424 */ /* 0x000fe400078e00ff */
[----:B------:R-:W-:Y:S02]  /*2110*/  IMAD.MOV.U32 R40, RZ, RZ, R14 ;  /* 0x000000ffff287224 */ /* 0x000fe400078e000e */
[----:B------:R-:W-:Y:S01]  /*2120*/  IMAD.MOV.U32 R41, RZ, RZ, R15 ;  /* 0x000000ffff297224 */ /* 0x000fe200078e000f */
[----:B------:R-:W-:Y:S06]  /*2130*/  RET.REL.NODEC R16 `(_Z8pixelintP6float2PdS1_S1_iiiiiddddS0_i) ;  /* 0xffffffdc10b07950 */ /* 0x000fec0003c3ffff */
        .type           $_Z8pixelintP6float2PdS1_S1_iiiiiddddS0_i$__internal_trig_reduction_slowpathd,@function
        .size           $_Z8pixelintP6float2PdS1_S1_iiiiiddddS0_i$__internal_trig_reduction_slowpathd,(.L_x_118 - $_Z8pixelintP6float2PdS1_S1_iiiiiddddS0_i$__internal_trig_reduction_slowpathd)
$_Z8pixelintP6float2PdS1_S1_iiiiiddddS0_i$__internal_trig_reduction_slowpathd:
        /* <DEDUP_REMOVED lines=22> */
[----:B------:R-:W-:Y:S02]  /*22a0*/  CS2R R16, SRZ ;  /* 0x0000000000107805 */ /* 0x000fe4000001ff00 */
[----:B------:R-:W-:-:S07]  /*22b0*/  LOP3.LUT R43, R43, 0x80000000, RZ, 0xfc, !PT ;  /* 0x800000002b2b7812 */ /* 0x000fce00078efcff */
.L_x_105:
        /* <DEDUP_REMOVED lines=9> */
[----:B------:R-:W-:-:S03]  /*2350*/  IMAD R44, R15, R21, RZ ;  /* 0x000000150f2c7224 */ /* 0x000fc600078e02ff */
[----:B------:R-:W-:Y:S01]  /*2360*/  IADD3 R17, P0, PT, R45, R17, RZ ;  /* 0x000000112d117210 */ /* 0x000fe20007f1e0ff */
[C---:B------:R-:W-:Y:S02]  /*2370*/  IMAD R45, R33.reuse, 0x8, R1 ;  /* 0x00000008212d7824 */ /* 0x040fe400078e0201 */
[----:B------:R-:W-:Y:S01]  /*2380*/  VIADD R33, R33, 0x1 ;  /* 0x0000000121217836 */ /* 0x000fe20000000000 */
[----:B------:R-:W-:Y:S01]  /*2390*/  IADD3 R17, P1, PT, R44, R17, RZ ;  /* 0x000000112c117210 */ /* 0x000fe20007f3e0ff */
[----:B------:R-:W-:-:S04]  /*23a0*/  IMAD.HI.U32 R44, R14, R43, RZ ;  /* 0x0000002b0e2c7227 */ /* 0x000fc800078e00ff */
[----:B------:R0:W-:Y:S01]  /*23b0*/  STL.64 [R45], R16 ;  /* 0x000000102d007387 */ /* 0x0001e20000100a00 */
[----:B------:R-:W-:-:S04]  /*23c0*/  IMAD.HI.U32 R14, R15, R43, RZ ;  /* 0x0000002b0f0e7227 */ /* 0x000fc800078e00ff */
[----:B0-----:R-:W-:Y:S02]  /*23d0*/  IMAD.X R45, RZ, RZ, R44, P4 ;  /* 0x000000ffff2d7224 */ /* 0x001fe400020e062c */
[----:B------:R-:W-:-:S04]  /*23e0*/  IMAD.HI.U32 R44, R15, R21, RZ ;  /* 0x000000150f2c7227 */ /* 0x000fc800078e00ff */
[----:B------:R-:W-:Y:S01]  /*23f0*/  IMAD R15, R15, R43, RZ ;  /* 0x0000002b0f0f7224 */ /* 0x000fe200078e02ff */
[----:B------:R-:W-:-:S04]  /*2400*/  IADD3.X R44, P0, PT, R44, R45, RZ, P0, !PT ;  /* 0x0000002d2c2c7210 */ /* 0x000fc8000071e4ff */
[----:B------:R-:W-:Y:S01]  /*2410*/  IADD3.X R44, P1, PT, R15, R44, RZ, P1, !PT ;  /* 0x0000002c0f2c7210 */ /* 0x000fe20000f3e4ff */
[----:B------:R-:W-:Y:S01]  /*2420*/  IMAD.X R14, RZ, RZ, R14, P0 ;  /* 0x000000ffff0e7224 */ /* 0x000fe200000e060e */
[----:B------:R-:W-:-:S03]  /*2430*/  ISETP.NE.AND P0, PT, R19, -0xf, PT ;  /* 0xfffffff11300780c */ /* 0x000fc60003f05270 */
[----:B------:R-:W-:Y:S02]  /*2440*/  IMAD.X R17, RZ, RZ, R14, P1 ;  /* 0x000000ffff117224 */ /* 0x000fe400008e060e */
[----:B------:R-:W-:-:S08]  /*2450*/  IMAD.MOV.U32 R16, RZ, RZ, R44 ;  /* 0x000000ffff107224 */ /* 0x000fd000078e002c */
[----:B------:R-:W-:Y:S05]  /*2460*/  @P0 BRA `(.L_x_105) ;  /* 0xfffffffc00940947 */ /* 0x000fea000383ffff */
[----:B------:R-:W-:Y:S05]  /*2470*/  BSYNC.RECONVERGENT B6 ;  /* 0x0000000000067941 */ /* 0x000fea0003800200 */
.L_x_104:
[----:B------:R-:W-:-:S07]  /*2480*/  IMAD.MOV.U32 R18, RZ, RZ, R20 ;  /* 0x000000ffff127224 */ /* 0x000fce00078e0014 */
.L_x_103:
[----:B------:R-:W-:Y:S05]  /*2490*/  BSYNC.RECONVERGENT B5 ;  /* 0x0000000000057941 */ /* 0x000fea0003800200 */
.L_x_102:
[C---:B------:R-:W-:Y:S02]  /*24a0*/  LOP3.LUT R12, R22.reuse, 0x7ff, RZ, 0xc0, !PT ;  /* 0x000007ff160c7812 */ /* 0x040fe400078ec0ff */
[----:B------:R-:W-:-:S03]  /*24b0*/  LOP3.LUT P0, R43, R22, 0x3f, RZ, 0xc0, !PT ;  /* 0x0000003f162b7812 */ /* 0x000fc6000780c0ff */
[----:B------:R-:W-:-:S05]  /*24c0*/  VIADD R12, R12, 0xfffffc00 ;  /* 0xfffffc000c0c7836 */ /* 0x000fca0000000000 */
[----:B------:R-:W-:-:S05]  /*24d0*/  SHF.R.U32.HI R13, RZ, 0x6, R12 ;  /* 0x00000006ff0d7819 */ /* 0x000fca000001160c */
        /* <DEDUP_REMOVED lines=14> */
[-C--:B0-----:R-:W-:Y:S02]  /*25c0*/  @P0 SHF.L.U64.HI R17, R14, R43.reuse, R15 ;  /* 0x0000002b0e110219 */ /* 0x081fe4000001020f */
[----:B------:R-:W-:Y:S02]  /*25d0*/  @P0 SHF.R.U32.HI R16, RZ, R18, R33 ;  /* 0x00000012ff100219 */ /* 0x000fe40000011621 */
[----:B------:R-:W-:Y:S02]  /*25e0*/  @P0 LOP3.LUT R14, R45, R20, RZ, 0xfc, !PT ;  /* 0x000000142d0e0212 */ /* 0x000fe400078efcff */
[-C--:B----4-:R-:W-:Y:S02]  /*25f0*/  @P0 SHF.L.U32 R20, R12, R43.reuse, RZ ;  /* 0x0000002b0c140219 */ /* 0x090fe400000006ff */
[----:B------:R-:W-:Y:S02]  /*2600*/  @P0 SHF.R.U64 R21, R21, R18, R19 ;  /* 0x0000001215150219 */ /* 0x000fe40000001213 */
[----:B------:R-:W-:Y:S01]  /*2610*/  @P0 LOP3.LUT R15, R17, R16, RZ, 0xfc, !PT ;  /* 0x00000010110f0212 */ /* 0x000fe200078efcff */
[----:B------:R-:W-:Y:S01]  /*2620*/  IMAD.SHL.U32 R16, R14, 0x4, RZ ;  /* 0x000000040e107824 */ /* 0x000fe200078e00ff */
[----:B------:R-:W-:-:S02]  /*2630*/  @P0 SHF.L.U64.HI R43, R12, R43, R13 ;  /* 0x0000002b0c2b0219 */ /* 0x000fc4000001020d */
[----:B------:R-:W-:Y:S02]  /*2640*/  @P0 LOP3.LUT R12, R20, R21, RZ, 0xfc, !PT ;  /* 0x00000015140c0212 */ /* 0x000fe400078efcff */
[----:B------:R-:W-:Y:S02]  /*2650*/  @P0 SHF.R.U32.HI R18, RZ, R18, R19 ;  /* 0x00000012ff120219 */ /* 0x000fe40000011613 */
[----:B------:R-:W-:Y:S02]  /*2660*/  SHF.L.U64.HI R14, R14, 0x2, R15 ;  /* 0x000000020e0e7819 */ /* 0x000fe4000001020f */
[----:B------:R-:W-:Y:S02]  /*2670*/  SHF.L.W.U32.HI R20, R15, 0x2, R12 ;  /* 0x000000020f147819 */ /* 0x000fe40000010e0c */
[----:B------:R-:W-:Y:S02]  /*2680*/  @P0 LOP3.LUT R13, R43, R18, RZ, 0xfc, !PT ;  /* 0x000000122b0d0212 */ /* 0x000fe400078efcff */
        /* <DEDUP_REMOVED lines=32> */
.L_x_107:
[----:B------:R-:W-:Y:S05]  /*2890*/  BSYNC.RECONVERGENT B5 ;  /* 0x0000000000057941 */ /* 0x000fea0003800200 */
.L_x_106:
        /* <DEDUP_REMOVED lines=36> */
.L_x_101:
[----:B------:R-:W-:-:S04]  /*2ae0*/  IMAD.MOV.U32 R43, RZ, RZ, 0x0 ;  /* 0x00000000ff2b7424 */ /* 0x000fc800078e00ff */
[----:B------:R-:W-:Y:S05]  /*2af0*/  RET.REL.NODEC R42 `(_Z8pixelintP6float2PdS1_S1_iiiiiddddS0_i) ;  /* 0xffffffd42a407950 */ /* 0x000fea0003c3ffff */
.L_x_108:
        /* <DEDUP_REMOVED lines=16> */
.L_x_118:


//--------------------- .nv.global.init           --------------------------
	.section	.nv.global.init,"aw",@progbits
	.align	16
.nv.global.init:
	.type		__cudart_sin_cos_coeffs,@object
	.size		__cudart_sin_cos_coeffs,(__cudart_i2opi_d - __cudart_sin_cos_coeffs)
__cudart_sin_cos_coeffs:
        /*0000*/ 	.byte	0x46, 0xd2, 0xb0, 0x2c, 0xf1, 0xe5, 0x5a, 0xbe, 0x92, 0xe3, 0xac, 0x69, 0xe3, 0x1d, 0xc7, 0x3e
        /*0010*/ 	.byte	0xa1, 0x62, 0xdb, 0x19, 0xa0, 0x01, 0x2a, 0xbf, 0x18, 0x08, 0x11, 0x11, 0x11, 0x11, 0x81, 0x3f
        /*0020*/ 	.byte	0x54, 0x55, 0x55, 0x55, 0x55, 0x55, 0xc5, 0xbf, 0x00, 0x00, 0x00, 0x00, 0x00, 0x00, 0x00, 0x00
        /*0030*/ 	.byte	0x00, 0x00, 0x00, 0x00, 0x00, 0x00, 0x00, 0x00, 0x64, 0x81, 0xfd, 0x20, 0x83, 0xff, 0xa8, 0xbd
        /*0040*/ 	.byte	0x28, 0x85, 0xef, 0xc1, 0xa7, 0xee, 0x21, 0x3e, 0xd9, 0xe6, 0x06, 0x8e, 0x4f, 0x7e, 0x92, 0xbe
        /*0050*/ 	.byte	0xe9, 0xbc, 0xdd, 0x19, 0xa0, 0x01, 0xfa, 0x3e, 0x47, 0x5d, 0xc1, 0x16, 0x6c, 0xc1, 0x56, 0xbf
        /*0060*/ 	.byte	0x51, 0x55, 0x55, 0x55, 0x55, 0x55, 0xa5, 0x3f, 0x00, 0x00, 0x00, 0x00, 0x00, 0x00, 0xe0, 0xbf
        /*0070*/ 	.byte	0x00, 0x00, 0x00, 0x00, 0x00, 0x00, 0xf0, 0x3f, 0x00, 0x00, 0x00, 0x00, 0x00, 0x00, 0x00, 0x00
	.type		__cudart_i2opi_d,@object
	.size		__cudart_i2opi_d,(.L_0 - __cudart_i2opi_d)
__cudart_i2opi_d:
        /* <DEDUP_REMOVED lines=9> */
.L_0:


//--------------------- .nv.shared.reserved.0     --------------------------
	.section	.nv.shared.reserved.0,"aw",@nobits
	.weak		__nv_reservedSMEM_offset_0_alias
	.size		__nv_reservedSMEM_offset_0_alias, 0, 64
	.other		__nv_reservedSMEM_offset_0_alias,@"STO_CUDA_RESERVED_SHARED STV_DEFAULT"
__nv_reservedSMEM_offset_0_alias:
	.zero		0
	.zero		64


//--------------------- .nv.constant0._Z8setazoffPdS_iiiiii --------------------------
	.section	.nv.constant0._Z8setazoffPdS_iiiiii,"a",@progbits
	.sectionflags	@""
	.align	4
.nv.constant0._Z8setazoffPdS_iiiiii:
	.zero		936


//--------------------- .nv.constant0._Z6setxyzPsPdS0_S0_iddddiiii --------------------------
	.section	.nv.constant0._Z6setxyzPsPdS0_S0_iddddiiii,"a",@progbits
	.sectionflags	@""
	.align	4
.nv.constant0._Z6setxyzPsPdS0_S0_iddddiiii:
	.zero		984


//--------------------- .nv.constant0._Z8pixelintP6float2PdS1_S1_iiiiiddddS0_i --------------------------
	.section	.nv.constant0._Z8pixelintP6float2PdS1_S1_iiiiiddddS0_i,"a",@progbits
	.sectionflags	@""
	.align	4
.nv.constant0._Z8pixelintP6float2PdS1_S1_iiiiiddddS0_i:
	.zero		996


//--------------------- SYMBOLS --------------------------

	.type		.nv.reservedSmem.offset0,@object
	.size		.nv.reservedSmem.offset0,0x4
	.type		malloc,@function
